//
// Generated by NVIDIA NVVM Compiler
//
// Compiler Build ID: CL-36424714
// Cuda compilation tools, release 13.0, V13.0.88
// Based on NVVM 20.0.0
//

.version 9.0
.target sm_100
.address_size 64

	// .globl	_Z9make_stepPKdPK7double2S3_S0_diiiPKiPS1_S6_

.visible .entry _Z9make_stepPKdPK7double2S3_S0_diiiPKiPS1_S6_(
	.param .u64 .ptr .align 1 _Z9make_stepPKdPK7double2S3_S0_diiiPKiPS1_S6__param_0,
	.param .u64 .ptr .align 1 _Z9make_stepPKdPK7double2S3_S0_diiiPKiPS1_S6__param_1,
	.param .u64 .ptr .align 1 _Z9make_stepPKdPK7double2S3_S0_diiiPKiPS1_S6__param_2,
	.param .u64 .ptr .align 1 _Z9make_stepPKdPK7double2S3_S0_diiiPKiPS1_S6__param_3,
	.param .f64 _Z9make_stepPKdPK7double2S3_S0_diiiPKiPS1_S6__param_4,
	.param .u32 _Z9make_stepPKdPK7double2S3_S0_diiiPKiPS1_S6__param_5,
	.param .u32 _Z9make_stepPKdPK7double2S3_S0_diiiPKiPS1_S6__param_6,
	.param .u32 _Z9make_stepPKdPK7double2S3_S0_diiiPKiPS1_S6__param_7,
	.param .u64 .ptr .align 1 _Z9make_stepPKdPK7double2S3_S0_diiiPKiPS1_S6__param_8,
	.param .u64 .ptr .align 1 _Z9make_stepPKdPK7double2S3_S0_diiiPKiPS1_S6__param_9,
	.param .u64 .ptr .align 1 _Z9make_stepPKdPK7double2S3_S0_diiiPKiPS1_S6__param_10
)
{
	.reg .pred 	%p<22>;
	.reg .b32 	%r<82>;
	.reg .b64 	%rd<147>;
	.reg .b64 	%fd<248>;

	ld.param.u64 	%rd22, [_Z9make_stepPKdPK7double2S3_S0_diiiPKiPS1_S6__param_0];
	ld.param.u64 	%rd23, [_Z9make_stepPKdPK7double2S3_S0_diiiPKiPS1_S6__param_1];
	ld.param.u64 	%rd20, [_Z9make_stepPKdPK7double2S3_S0_diiiPKiPS1_S6__param_2];
	ld.param.u64 	%rd24, [_Z9make_stepPKdPK7double2S3_S0_diiiPKiPS1_S6__param_3];
	ld.param.f64 	%fd33, [_Z9make_stepPKdPK7double2S3_S0_diiiPKiPS1_S6__param_4];
	ld.param.u32 	%r26, [_Z9make_stepPKdPK7double2S3_S0_diiiPKiPS1_S6__param_5];
	ld.param.u32 	%r27, [_Z9make_stepPKdPK7double2S3_S0_diiiPKiPS1_S6__param_6];
	ld.param.u32 	%r28, [_Z9make_stepPKdPK7double2S3_S0_diiiPKiPS1_S6__param_7];
	ld.param.u64 	%rd25, [_Z9make_stepPKdPK7double2S3_S0_diiiPKiPS1_S6__param_8];
	ld.param.u64 	%rd26, [_Z9make_stepPKdPK7double2S3_S0_diiiPKiPS1_S6__param_9];
	cvta.to.global.u64 	%rd1, %rd22;
	cvta.to.global.u64 	%rd2, %rd24;
	cvta.to.global.u64 	%rd3, %rd25;
	cvta.to.global.u64 	%rd4, %rd23;
	cvta.to.global.u64 	%rd5, %rd26;
	mov.u32 	%r29, %tid.x;
	mov.u32 	%r30, %ntid.x;
	mov.u32 	%r31, %ctaid.x;
	mad.lo.s32 	%r1, %r30, %r31, %r29;
	setp.ge.s32 	%p1, %r1, %r26;
	setp.lt.s32 	%p2, %r1, 0;
	or.pred  	%p3, %p2, %p1;
	@%p3 bra 	$L__BB0_25;
	cvta.to.global.u64 	%rd27, %rd20;
	mul.lo.s32 	%r2, %r27, %r1;
	add.s32 	%r32, %r2, %r28;
	mul.wide.s32 	%rd28, %r32, 16;
	add.s64 	%rd6, %rd5, %rd28;
	mul.wide.u32 	%rd29, %r1, 16;
	add.s64 	%rd30, %rd27, %rd29;
	ld.global.v2.f64 	{%fd235, %fd234}, [%rd30];
	st.global.v2.f64 	[%rd6], {%fd235, %fd234};
	setp.lt.s32 	%p4, %r26, 1;
	@%p4 bra 	$L__BB0_13;
	mul.lo.s32 	%r3, %r26, %r1;
	setp.lt.u32 	%p5, %r26, 8;
	mov.b32 	%r76, 0;
	@%p5 bra 	$L__BB0_5;
	and.b32  	%r76, %r26, 2147483640;
	neg.s32 	%r74, %r76;
	mul.wide.u32 	%rd31, %r3, 8;
	add.s64 	%rd32, %rd31, %rd1;
	add.s64 	%rd144, %rd32, 32;
	add.s64 	%rd143, %rd4, 64;
$L__BB0_4:
	.pragma "nounroll";
	ld.global.f64 	%fd34, [%rd144+-32];
	ld.global.v2.f64 	{%fd35, %fd36}, [%rd143+-64];
	fma.rn.f64 	%fd37, %fd34, %fd35, %fd235;
	st.global.f64 	[%rd6], %fd37;
	ld.global.f64 	%fd38, [%rd144+-32];
	fma.rn.f64 	%fd39, %fd38, %fd36, %fd234;
	st.global.f64 	[%rd6+8], %fd39;
	ld.global.f64 	%fd40, [%rd144+-24];
	ld.global.v2.f64 	{%fd41, %fd42}, [%rd143+-48];
	fma.rn.f64 	%fd43, %fd40, %fd41, %fd37;
	st.global.f64 	[%rd6], %fd43;
	ld.global.f64 	%fd44, [%rd144+-24];
	fma.rn.f64 	%fd45, %fd44, %fd42, %fd39;
	st.global.f64 	[%rd6+8], %fd45;
	ld.global.f64 	%fd46, [%rd144+-16];
	ld.global.v2.f64 	{%fd47, %fd48}, [%rd143+-32];
	fma.rn.f64 	%fd49, %fd46, %fd47, %fd43;
	st.global.f64 	[%rd6], %fd49;
	ld.global.f64 	%fd50, [%rd144+-16];
	fma.rn.f64 	%fd51, %fd50, %fd48, %fd45;
	st.global.f64 	[%rd6+8], %fd51;
	ld.global.f64 	%fd52, [%rd144+-8];
	ld.global.v2.f64 	{%fd53, %fd54}, [%rd143+-16];
	fma.rn.f64 	%fd55, %fd52, %fd53, %fd49;
	st.global.f64 	[%rd6], %fd55;
	ld.global.f64 	%fd56, [%rd144+-8];
	fma.rn.f64 	%fd57, %fd56, %fd54, %fd51;
	st.global.f64 	[%rd6+8], %fd57;
	ld.global.f64 	%fd58, [%rd144];
	ld.global.v2.f64 	{%fd59, %fd60}, [%rd143];
	fma.rn.f64 	%fd61, %fd58, %fd59, %fd55;
	st.global.f64 	[%rd6], %fd61;
	ld.global.f64 	%fd62, [%rd144];
	fma.rn.f64 	%fd63, %fd62, %fd60, %fd57;
	st.global.f64 	[%rd6+8], %fd63;
	ld.global.f64 	%fd64, [%rd144+8];
	ld.global.v2.f64 	{%fd65, %fd66}, [%rd143+16];
	fma.rn.f64 	%fd67, %fd64, %fd65, %fd61;
	st.global.f64 	[%rd6], %fd67;
	ld.global.f64 	%fd68, [%rd144+8];
	fma.rn.f64 	%fd69, %fd68, %fd66, %fd63;
	st.global.f64 	[%rd6+8], %fd69;
	ld.global.f64 	%fd70, [%rd144+16];
	ld.global.v2.f64 	{%fd71, %fd72}, [%rd143+32];
	fma.rn.f64 	%fd73, %fd70, %fd71, %fd67;
	st.global.f64 	[%rd6], %fd73;
	ld.global.f64 	%fd74, [%rd144+16];
	fma.rn.f64 	%fd75, %fd74, %fd72, %fd69;
	st.global.f64 	[%rd6+8], %fd75;
	ld.global.f64 	%fd76, [%rd144+24];
	ld.global.v2.f64 	{%fd77, %fd78}, [%rd143+48];
	fma.rn.f64 	%fd235, %fd76, %fd77, %fd73;
	st.global.f64 	[%rd6], %fd235;
	ld.global.f64 	%fd79, [%rd144+24];
	fma.rn.f64 	%fd234, %fd79, %fd78, %fd75;
	st.global.f64 	[%rd6+8], %fd234;
	add.s32 	%r74, %r74, 8;
	add.s64 	%rd144, %rd144, 64;
	add.s64 	%rd143, %rd143, 128;
	setp.ne.s32 	%p6, %r74, 0;
	@%p6 bra 	$L__BB0_4;
$L__BB0_5:
	and.b32  	%r9, %r26, 7;
	setp.eq.s32 	%p7, %r9, 0;
	@%p7 bra 	$L__BB0_13;
	setp.lt.u32 	%p8, %r9, 4;
	@%p8 bra 	$L__BB0_8;
	add.s32 	%r35, %r76, %r3;
	mul.wide.u32 	%rd33, %r35, 8;
	add.s64 	%rd34, %rd1, %rd33;
	ld.global.f64 	%fd80, [%rd34];
	cvt.u64.u32 	%rd35, %r76;
	mul.wide.u32 	%rd36, %r76, 16;
	add.s64 	%rd37, %rd4, %rd36;
	ld.global.v2.f64 	{%fd81, %fd82}, [%rd37];
	fma.rn.f64 	%fd83, %fd80, %fd81, %fd235;
	st.global.f64 	[%rd6], %fd83;
	ld.global.f64 	%fd84, [%rd34];
	fma.rn.f64 	%fd85, %fd84, %fd82, %fd234;
	st.global.f64 	[%rd6+8], %fd85;
	cvt.u64.u32 	%rd38, %r3;
	add.s64 	%rd39, %rd35, %rd38;
	shl.b64 	%rd40, %rd39, 3;
	add.s64 	%rd41, %rd1, %rd40;
	ld.global.f64 	%fd86, [%rd41+8];
	ld.global.v2.f64 	{%fd87, %fd88}, [%rd37+16];
	fma.rn.f64 	%fd89, %fd86, %fd87, %fd83;
	st.global.f64 	[%rd6], %fd89;
	ld.global.f64 	%fd90, [%rd41+8];
	fma.rn.f64 	%fd91, %fd90, %fd88, %fd85;
	st.global.f64 	[%rd6+8], %fd91;
	ld.global.f64 	%fd92, [%rd41+16];
	ld.global.v2.f64 	{%fd93, %fd94}, [%rd37+32];
	fma.rn.f64 	%fd95, %fd92, %fd93, %fd89;
	st.global.f64 	[%rd6], %fd95;
	ld.global.f64 	%fd96, [%rd41+16];
	fma.rn.f64 	%fd97, %fd96, %fd94, %fd91;
	st.global.f64 	[%rd6+8], %fd97;
	ld.global.f64 	%fd98, [%rd41+24];
	ld.global.v2.f64 	{%fd99, %fd100}, [%rd37+48];
	fma.rn.f64 	%fd235, %fd98, %fd99, %fd95;
	st.global.f64 	[%rd6], %fd235;
	ld.global.f64 	%fd101, [%rd41+24];
	fma.rn.f64 	%fd234, %fd101, %fd100, %fd97;
	st.global.f64 	[%rd6+8], %fd234;
	add.s32 	%r76, %r76, 4;
$L__BB0_8:
	and.b32  	%r12, %r26, 3;
	setp.eq.s32 	%p9, %r12, 0;
	@%p9 bra 	$L__BB0_13;
	setp.eq.s32 	%p10, %r12, 1;
	@%p10 bra 	$L__BB0_11;
	add.s32 	%r36, %r76, %r3;
	mul.wide.u32 	%rd42, %r36, 8;
	add.s64 	%rd43, %rd1, %rd42;
	ld.global.f64 	%fd102, [%rd43];
	cvt.u64.u32 	%rd44, %r76;
	mul.wide.u32 	%rd45, %r76, 16;
	add.s64 	%rd46, %rd4, %rd45;
	ld.global.v2.f64 	{%fd103, %fd104}, [%rd46];
	fma.rn.f64 	%fd105, %fd102, %fd103, %fd235;
	st.global.f64 	[%rd6], %fd105;
	ld.global.f64 	%fd106, [%rd43];
	fma.rn.f64 	%fd107, %fd106, %fd104, %fd234;
	st.global.f64 	[%rd6+8], %fd107;
	cvt.u64.u32 	%rd47, %r3;
	add.s64 	%rd48, %rd44, %rd47;
	shl.b64 	%rd49, %rd48, 3;
	add.s64 	%rd50, %rd1, %rd49;
	ld.global.f64 	%fd108, [%rd50+8];
	ld.global.v2.f64 	{%fd109, %fd110}, [%rd46+16];
	fma.rn.f64 	%fd235, %fd108, %fd109, %fd105;
	st.global.f64 	[%rd6], %fd235;
	ld.global.f64 	%fd111, [%rd50+8];
	fma.rn.f64 	%fd234, %fd111, %fd110, %fd107;
	st.global.f64 	[%rd6+8], %fd234;
	add.s32 	%r76, %r76, 2;
$L__BB0_11:
	and.b32  	%r37, %r26, 1;
	setp.eq.b32 	%p11, %r37, 1;
	not.pred 	%p12, %p11;
	@%p12 bra 	$L__BB0_13;
	add.s32 	%r38, %r76, %r3;
	mul.wide.u32 	%rd51, %r38, 8;
	add.s64 	%rd52, %rd1, %rd51;
	ld.global.f64 	%fd112, [%rd52];
	mul.wide.u32 	%rd53, %r76, 16;
	add.s64 	%rd54, %rd4, %rd53;
	ld.global.v2.f64 	{%fd113, %fd114}, [%rd54];
	fma.rn.f64 	%fd115, %fd112, %fd113, %fd235;
	st.global.f64 	[%rd6], %fd115;
	ld.global.f64 	%fd116, [%rd52];
	fma.rn.f64 	%fd117, %fd116, %fd114, %fd234;
	st.global.f64 	[%rd6+8], %fd117;
$L__BB0_13:
	ld.param.u64 	%rd142, [_Z9make_stepPKdPK7double2S3_S0_diiiPKiPS1_S6__param_10];
	cvta.to.global.u64 	%rd55, %rd142;
	mul.wide.u32 	%rd56, %r1, 16;
	add.s64 	%rd13, %rd55, %rd56;
	add.s64 	%rd57, %rd4, %rd56;
	ld.global.v2.f64 	{%fd243, %fd242}, [%rd57];
	st.global.v2.f64 	[%rd13], {%fd243, %fd242};
	setp.lt.s32 	%p13, %r27, 1;
	@%p13 bra 	$L__BB0_25;
	and.b32  	%r15, %r27, 7;
	setp.lt.u32 	%p14, %r27, 8;
	mov.b32 	%r80, 0;
	@%p14 bra 	$L__BB0_17;
	and.b32  	%r80, %r27, 2147483640;
	neg.s32 	%r78, %r80;
	add.s64 	%rd146, %rd3, 16;
	mul.wide.u32 	%rd58, %r2, 16;
	add.s64 	%rd59, %rd58, %rd5;
	add.s64 	%rd145, %rd59, 64;
$L__BB0_16:
	.pragma "nounroll";
	ld.global.u32 	%r40, [%rd146+-16];
	mul.wide.s32 	%rd60, %r40, 8;
	add.s64 	%rd61, %rd2, %rd60;
	ld.global.f64 	%fd118, [%rd61];
	mul.f64 	%fd119, %fd33, %fd118;
	ld.global.v2.f64 	{%fd120, %fd121}, [%rd145+-64];
	fma.rn.f64 	%fd122, %fd119, %fd120, %fd243;
	st.global.f64 	[%rd13], %fd122;
	ld.global.u32 	%r41, [%rd146+-16];
	mul.wide.s32 	%rd62, %r41, 8;
	add.s64 	%rd63, %rd2, %rd62;
	ld.global.f64 	%fd123, [%rd63];
	mul.f64 	%fd124, %fd33, %fd123;
	fma.rn.f64 	%fd125, %fd124, %fd121, %fd242;
	st.global.f64 	[%rd13+8], %fd125;
	ld.global.u32 	%r42, [%rd146+-12];
	mul.wide.s32 	%rd64, %r42, 8;
	add.s64 	%rd65, %rd2, %rd64;
	ld.global.f64 	%fd126, [%rd65];
	mul.f64 	%fd127, %fd33, %fd126;
	ld.global.f64 	%fd128, [%rd145+-48];
	fma.rn.f64 	%fd129, %fd127, %fd128, %fd122;
	st.global.f64 	[%rd13], %fd129;
	ld.global.u32 	%r43, [%rd146+-12];
	mul.wide.s32 	%rd66, %r43, 8;
	add.s64 	%rd67, %rd2, %rd66;
	ld.global.f64 	%fd130, [%rd67];
	mul.f64 	%fd131, %fd33, %fd130;
	ld.global.f64 	%fd132, [%rd145+-40];
	fma.rn.f64 	%fd133, %fd131, %fd132, %fd125;
	st.global.f64 	[%rd13+8], %fd133;
	ld.global.u32 	%r44, [%rd146+-8];
	mul.wide.s32 	%rd68, %r44, 8;
	add.s64 	%rd69, %rd2, %rd68;
	ld.global.f64 	%fd134, [%rd69];
	mul.f64 	%fd135, %fd33, %fd134;
	ld.global.f64 	%fd136, [%rd145+-32];
	fma.rn.f64 	%fd137, %fd135, %fd136, %fd129;
	st.global.f64 	[%rd13], %fd137;
	ld.global.u32 	%r45, [%rd146+-8];
	mul.wide.s32 	%rd70, %r45, 8;
	add.s64 	%rd71, %rd2, %rd70;
	ld.global.f64 	%fd138, [%rd71];
	mul.f64 	%fd139, %fd33, %fd138;
	ld.global.f64 	%fd140, [%rd145+-24];
	fma.rn.f64 	%fd141, %fd139, %fd140, %fd133;
	st.global.f64 	[%rd13+8], %fd141;
	ld.global.u32 	%r46, [%rd146+-4];
	mul.wide.s32 	%rd72, %r46, 8;
	add.s64 	%rd73, %rd2, %rd72;
	ld.global.f64 	%fd142, [%rd73];
	mul.f64 	%fd143, %fd33, %fd142;
	ld.global.f64 	%fd144, [%rd145+-16];
	fma.rn.f64 	%fd145, %fd143, %fd144, %fd137;
	st.global.f64 	[%rd13], %fd145;
	ld.global.u32 	%r47, [%rd146+-4];
	mul.wide.s32 	%rd74, %r47, 8;
	add.s64 	%rd75, %rd2, %rd74;
	ld.global.f64 	%fd146, [%rd75];
	mul.f64 	%fd147, %fd33, %fd146;
	ld.global.f64 	%fd148, [%rd145+-8];
	fma.rn.f64 	%fd149, %fd147, %fd148, %fd141;
	st.global.f64 	[%rd13+8], %fd149;
	ld.global.u32 	%r48, [%rd146];
	mul.wide.s32 	%rd76, %r48, 8;
	add.s64 	%rd77, %rd2, %rd76;
	ld.global.f64 	%fd150, [%rd77];
	mul.f64 	%fd151, %fd33, %fd150;
	ld.global.f64 	%fd152, [%rd145];
	fma.rn.f64 	%fd153, %fd151, %fd152, %fd145;
	st.global.f64 	[%rd13], %fd153;
	ld.global.u32 	%r49, [%rd146];
	mul.wide.s32 	%rd78, %r49, 8;
	add.s64 	%rd79, %rd2, %rd78;
	ld.global.f64 	%fd154, [%rd79];
	mul.f64 	%fd155, %fd33, %fd154;
	ld.global.f64 	%fd156, [%rd145+8];
	fma.rn.f64 	%fd157, %fd155, %fd156, %fd149;
	st.global.f64 	[%rd13+8], %fd157;
	ld.global.u32 	%r50, [%rd146+4];
	mul.wide.s32 	%rd80, %r50, 8;
	add.s64 	%rd81, %rd2, %rd80;
	ld.global.f64 	%fd158, [%rd81];
	mul.f64 	%fd159, %fd33, %fd158;
	ld.global.f64 	%fd160, [%rd145+16];
	fma.rn.f64 	%fd161, %fd159, %fd160, %fd153;
	st.global.f64 	[%rd13], %fd161;
	ld.global.u32 	%r51, [%rd146+4];
	mul.wide.s32 	%rd82, %r51, 8;
	add.s64 	%rd83, %rd2, %rd82;
	ld.global.f64 	%fd162, [%rd83];
	mul.f64 	%fd163, %fd33, %fd162;
	ld.global.f64 	%fd164, [%rd145+24];
	fma.rn.f64 	%fd165, %fd163, %fd164, %fd157;
	st.global.f64 	[%rd13+8], %fd165;
	ld.global.u32 	%r52, [%rd146+8];
	mul.wide.s32 	%rd84, %r52, 8;
	add.s64 	%rd85, %rd2, %rd84;
	ld.global.f64 	%fd166, [%rd85];
	mul.f64 	%fd167, %fd33, %fd166;
	ld.global.f64 	%fd168, [%rd145+32];
	fma.rn.f64 	%fd169, %fd167, %fd168, %fd161;
	st.global.f64 	[%rd13], %fd169;
	ld.global.u32 	%r53, [%rd146+8];
	mul.wide.s32 	%rd86, %r53, 8;
	add.s64 	%rd87, %rd2, %rd86;
	ld.global.f64 	%fd170, [%rd87];
	mul.f64 	%fd171, %fd33, %fd170;
	ld.global.f64 	%fd172, [%rd145+40];
	fma.rn.f64 	%fd173, %fd171, %fd172, %fd165;
	st.global.f64 	[%rd13+8], %fd173;
	ld.global.u32 	%r54, [%rd146+12];
	mul.wide.s32 	%rd88, %r54, 8;
	add.s64 	%rd89, %rd2, %rd88;
	ld.global.f64 	%fd174, [%rd89];
	mul.f64 	%fd175, %fd33, %fd174;
	ld.global.f64 	%fd176, [%rd145+48];
	fma.rn.f64 	%fd243, %fd175, %fd176, %fd169;
	st.global.f64 	[%rd13], %fd243;
	ld.global.u32 	%r55, [%rd146+12];
	mul.wide.s32 	%rd90, %r55, 8;
	add.s64 	%rd91, %rd2, %rd90;
	ld.global.f64 	%fd177, [%rd91];
	mul.f64 	%fd178, %fd33, %fd177;
	ld.global.f64 	%fd179, [%rd145+56];
	fma.rn.f64 	%fd242, %fd178, %fd179, %fd173;
	st.global.f64 	[%rd13+8], %fd242;
	add.s32 	%r78, %r78, 8;
	add.s64 	%rd146, %rd146, 32;
	add.s64 	%rd145, %rd145, 128;
	setp.ne.s32 	%p15, %r78, 0;
	@%p15 bra 	$L__BB0_16;
$L__BB0_17:
	setp.eq.s32 	%p16, %r15, 0;
	@%p16 bra 	$L__BB0_25;
	and.b32  	%r21, %r27, 3;
	setp.lt.u32 	%p17, %r15, 4;
	@%p17 bra 	$L__BB0_20;
	cvt.u64.u32 	%rd92, %r80;
	mul.wide.u32 	%rd93, %r80, 4;
	add.s64 	%rd94, %rd3, %rd93;
	ld.global.u32 	%r56, [%rd94];
	mul.wide.s32 	%rd95, %r56, 8;
	add.s64 	%rd96, %rd2, %rd95;
	ld.global.f64 	%fd180, [%rd96];
	mul.f64 	%fd181, %fd33, %fd180;
	add.s32 	%r57, %r80, %r2;
	mul.wide.u32 	%rd97, %r57, 16;
	add.s64 	%rd98, %rd5, %rd97;
	ld.global.v2.f64 	{%fd182, %fd183}, [%rd98];
	fma.rn.f64 	%fd184, %fd181, %fd182, %fd243;
	st.global.f64 	[%rd13], %fd184;
	ld.global.u32 	%r58, [%rd94];
	mul.wide.s32 	%rd99, %r58, 8;
	add.s64 	%rd100, %rd2, %rd99;
	ld.global.f64 	%fd185, [%rd100];
	mul.f64 	%fd186, %fd33, %fd185;
	fma.rn.f64 	%fd187, %fd186, %fd183, %fd242;
	st.global.f64 	[%rd13+8], %fd187;
	ld.global.u32 	%r59, [%rd94+4];
	mul.wide.s32 	%rd101, %r59, 8;
	add.s64 	%rd102, %rd2, %rd101;
	ld.global.f64 	%fd188, [%rd102];
	mul.f64 	%fd189, %fd33, %fd188;
	cvt.u64.u32 	%rd103, %r2;
	add.s64 	%rd104, %rd92, %rd103;
	shl.b64 	%rd105, %rd104, 4;
	add.s64 	%rd106, %rd5, %rd105;
	ld.global.f64 	%fd190, [%rd106+16];
	fma.rn.f64 	%fd191, %fd189, %fd190, %fd184;
	st.global.f64 	[%rd13], %fd191;
	ld.global.u32 	%r60, [%rd94+4];
	mul.wide.s32 	%rd107, %r60, 8;
	add.s64 	%rd108, %rd2, %rd107;
	ld.global.f64 	%fd192, [%rd108];
	mul.f64 	%fd193, %fd33, %fd192;
	ld.global.f64 	%fd194, [%rd106+24];
	fma.rn.f64 	%fd195, %fd193, %fd194, %fd187;
	st.global.f64 	[%rd13+8], %fd195;
	ld.global.u32 	%r61, [%rd94+8];
	mul.wide.s32 	%rd109, %r61, 8;
	add.s64 	%rd110, %rd2, %rd109;
	ld.global.f64 	%fd196, [%rd110];
	mul.f64 	%fd197, %fd33, %fd196;
	ld.global.f64 	%fd198, [%rd106+32];
	fma.rn.f64 	%fd199, %fd197, %fd198, %fd191;
	st.global.f64 	[%rd13], %fd199;
	ld.global.u32 	%r62, [%rd94+8];
	mul.wide.s32 	%rd111, %r62, 8;
	add.s64 	%rd112, %rd2, %rd111;
	ld.global.f64 	%fd200, [%rd112];
	mul.f64 	%fd201, %fd33, %fd200;
	ld.global.f64 	%fd202, [%rd106+40];
	fma.rn.f64 	%fd203, %fd201, %fd202, %fd195;
	st.global.f64 	[%rd13+8], %fd203;
	ld.global.u32 	%r63, [%rd94+12];
	mul.wide.s32 	%rd113, %r63, 8;
	add.s64 	%rd114, %rd2, %rd113;
	ld.global.f64 	%fd204, [%rd114];
	mul.f64 	%fd205, %fd33, %fd204;
	ld.global.f64 	%fd206, [%rd106+48];
	fma.rn.f64 	%fd243, %fd205, %fd206, %fd199;
	st.global.f64 	[%rd13], %fd243;
	ld.global.u32 	%r64, [%rd94+12];
	mul.wide.s32 	%rd115, %r64, 8;
	add.s64 	%rd116, %rd2, %rd115;
	ld.global.f64 	%fd207, [%rd116];
	mul.f64 	%fd208, %fd33, %fd207;
	ld.global.f64 	%fd209, [%rd106+56];
	fma.rn.f64 	%fd242, %fd208, %fd209, %fd203;
	st.global.f64 	[%rd13+8], %fd242;
	add.s32 	%r80, %r80, 4;
$L__BB0_20:
	setp.eq.s32 	%p18, %r21, 0;
	@%p18 bra 	$L__BB0_25;
	setp.eq.s32 	%p19, %r21, 1;
	@%p19 bra 	$L__BB0_23;
	cvt.u64.u32 	%rd117, %r80;
	mul.wide.u32 	%rd118, %r80, 4;
	add.s64 	%rd119, %rd3, %rd118;
	ld.global.u32 	%r65, [%rd119];
	mul.wide.s32 	%rd120, %r65, 8;
	add.s64 	%rd121, %rd2, %rd120;
	ld.global.f64 	%fd210, [%rd121];
	mul.f64 	%fd211, %fd33, %fd210;
	add.s32 	%r66, %r80, %r2;
	mul.wide.u32 	%rd122, %r66, 16;
	add.s64 	%rd123, %rd5, %rd122;
	ld.global.v2.f64 	{%fd212, %fd213}, [%rd123];
	fma.rn.f64 	%fd214, %fd211, %fd212, %fd243;
	st.global.f64 	[%rd13], %fd214;
	ld.global.u32 	%r67, [%rd119];
	mul.wide.s32 	%rd124, %r67, 8;
	add.s64 	%rd125, %rd2, %rd124;
	ld.global.f64 	%fd215, [%rd125];
	mul.f64 	%fd216, %fd33, %fd215;
	fma.rn.f64 	%fd217, %fd216, %fd213, %fd242;
	st.global.f64 	[%rd13+8], %fd217;
	ld.global.u32 	%r68, [%rd119+4];
	mul.wide.s32 	%rd126, %r68, 8;
	add.s64 	%rd127, %rd2, %rd126;
	ld.global.f64 	%fd218, [%rd127];
	mul.f64 	%fd219, %fd33, %fd218;
	cvt.u64.u32 	%rd128, %r2;
	add.s64 	%rd129, %rd117, %rd128;
	shl.b64 	%rd130, %rd129, 4;
	add.s64 	%rd131, %rd5, %rd130;
	ld.global.f64 	%fd220, [%rd131+16];
	fma.rn.f64 	%fd243, %fd219, %fd220, %fd214;
	st.global.f64 	[%rd13], %fd243;
	ld.global.u32 	%r69, [%rd119+4];
	mul.wide.s32 	%rd132, %r69, 8;
	add.s64 	%rd133, %rd2, %rd132;
	ld.global.f64 	%fd221, [%rd133];
	mul.f64 	%fd222, %fd33, %fd221;
	ld.global.f64 	%fd223, [%rd131+24];
	fma.rn.f64 	%fd242, %fd222, %fd223, %fd217;
	st.global.f64 	[%rd13+8], %fd242;
	add.s32 	%r80, %r80, 2;
$L__BB0_23:
	and.b32  	%r70, %r27, 1;
	setp.eq.b32 	%p20, %r70, 1;
	not.pred 	%p21, %p20;
	@%p21 bra 	$L__BB0_25;
	mul.wide.u32 	%rd134, %r80, 4;
	add.s64 	%rd135, %rd3, %rd134;
	ld.global.u32 	%r71, [%rd135];
	mul.wide.s32 	%rd136, %r71, 8;
	add.s64 	%rd137, %rd2, %rd136;
	ld.global.f64 	%fd224, [%rd137];
	mul.f64 	%fd225, %fd33, %fd224;
	add.s32 	%r72, %r80, %r2;
	mul.wide.u32 	%rd138, %r72, 16;
	add.s64 	%rd139, %rd5, %rd138;
	ld.global.v2.f64 	{%fd226, %fd227}, [%rd139];
	fma.rn.f64 	%fd228, %fd225, %fd226, %fd243;
	st.global.f64 	[%rd13], %fd228;
	ld.global.u32 	%r73, [%rd135];
	mul.wide.s32 	%rd140, %r73, 8;
	add.s64 	%rd141, %rd2, %rd140;
	ld.global.f64 	%fd229, [%rd141];
	mul.f64 	%fd230, %fd33, %fd229;
	fma.rn.f64 	%fd231, %fd230, %fd227, %fd242;
	st.global.f64 	[%rd13+8], %fd231;
$L__BB0_25:
	ret;

}


// ===== COMPILED SASS (sm_100) =====

	.target	sm_100

	.elftype	@"ET_EXEC"


//--------------------- .note.nv.tkinfo           --------------------------
	.section	.note.nv.tkinfo,"",@"SHT_NOTE"
	.sectionflags	@"SHF_NOTE_NV_TKINFO"
	.tkinfo
        /*0018*/ 	.word	0x00000002
        /*0030*/ 	.string	""
        /*0030*/ 	.string	"ptxas"
        /*0030*/ 	.string	"Cuda compilation tools, release 13.0, V13.0.88"
        /*0030*/ 	.string	"Build cuda_13.0.r13.0/compiler.36424714_0"
        /*0030*/ 	.string	"-arch sm_100 -m 64 "



//--------------------- .note.nv.cuinfo           --------------------------
	.section	.note.nv.cuinfo,"",@"SHT_NOTE"
	.sectionflags	@"SHF_NOTE_NV_CUINFO"
        /*0018*/ 	.short	0x0002
        /*001a*/ 	.short	0x0064
        /*001c*/ 	.short	0x0082
	.zero		2


//--------------------- .nv.info                  --------------------------
	.section	.nv.info,"",@"SHT_CUDA_INFO"
	.align	4


	//----- nvinfo : EIATTR_REGCOUNT
	.align		4
        /*0000*/ 	.byte	0x04, 0x2f
        /*0002*/ 	.short	(.L_1 - .L_0)
	.align		4
.L_0:
        /*0004*/ 	.word	index@(_Z9make_stepPKdPK7double2S3_S0_diiiPKiPS1_S6_)
        /*0008*/ 	.word	0x0000001e


	//----- nvinfo : EIATTR_FRAME_SIZE
	.align		4
.L_1:
        /*000c*/ 	.byte	0x04, 0x11
        /*000e*/ 	.short	(.L_3 - .L_2)
	.align		4
.L_2:
        /*0010*/ 	.word	index@(_Z9make_stepPKdPK7double2S3_S0_diiiPKiPS1_S6_)
        /*0014*/ 	.word	0x00000000


	//----- nvinfo : EIATTR_MIN_STACK_SIZE
	.align		4
.L_3:
        /*0018*/ 	.byte	0x04, 0x12
        /*001a*/ 	.short	(.L_5 - .L_4)
	.align		4
.L_4:
        /*001c*/ 	.word	index@(_Z9make_stepPKdPK7double2S3_S0_diiiPKiPS1_S6_)
        /*0020*/ 	.word	0x00000000
.L_5:


//--------------------- .nv.compat                --------------------------
	.section	.nv.compat,"",@"SHT_CUDA_COMPAT_INFO"
	.align	4
        /*0000*/ 	.byte	0x02, 0x09, 0x00, 0x00, 0x02, 0x02, 0x01, 0x00, 0x02, 0x05, 0x05, 0x00, 0x03, 0x07, 0x01, 0x01
        /*0010*/ 	.byte	0x02, 0x03, 0x00, 0x00, 0x02, 0x06, 0x01, 0x00, 0x04, 0x0b, 0x08, 0x00, 0x01, 0x00, 0x00, 0x00
        /*0020*/ 	.byte	0x00, 0x00, 0x00, 0x00


//--------------------- .nv.info._Z9make_stepPKdPK7double2S3_S0_diiiPKiPS1_S6_ --------------------------
	.section	.nv.info._Z9make_stepPKdPK7double2S3_S0_diiiPKiPS1_S6_,"",@"SHT_CUDA_INFO"
	.sectionflags	@""
	.align	4


	//----- nvinfo : EIATTR_CUDA_API_VERSION
	.align		4
        /*0000*/ 	.byte	0x04, 0x37
        /*0002*/ 	.short	(.L_7 - .L_6)
.L_6:
        /*0004*/ 	.word	0x00000082


	//----- nvinfo : EIATTR_KPARAM_INFO
	.align		4
.L_7:
        /*0008*/ 	.byte	0x04, 0x17
        /*000a*/ 	.short	(.L_9 - .L_8)
.L_8:
        /*000c*/ 	.word	0x00000000
        /*0010*/ 	.short	0x000a
        /*0012*/ 	.short	0x0048
        /*0014*/ 	.byte	0x00, 0xf5, 0x21, 0x00


	//----- nvinfo : EIATTR_KPARAM_INFO
	.align		4
.L_9:
        /*0018*/ 	.byte	0x04, 0x17
        /*001a*/ 	.short	(.L_11 - .L_10)
.L_10:
        /*001c*/ 	.word	0x00000000
        /*0020*/ 	.short	0x0009
        /*0022*/ 	.short	0x0040
        /*0024*/ 	.byte	0x00, 0xf5, 0x21, 0x00


	//----- nvinfo : EIATTR_KPARAM_INFO
	.align		4
.L_11:
        /*0028*/ 	.byte	0x04, 0x17
        /*002a*/ 	.short	(.L_13 - .L_12)
.L_12:
        /*002c*/ 	.word	0x00000000
        /*0030*/ 	.short	0x0008
        /*0032*/ 	.short	0x0038
        /*0034*/ 	.byte	0x00, 0xf5, 0x21, 0x00


	//----- nvinfo : EIATTR_KPARAM_INFO
	.align		4
.L_13:
        /*0038*/ 	.byte	0x04, 0x17
        /*003a*/ 	.short	(.L_15 - .L_14)
.L_14:
        /*003c*/ 	.word	0x00000000
        /*0040*/ 	.short	0x0007
        /*0042*/ 	.short	0x0030
        /*0044*/ 	.byte	0x00, 0xf0, 0x11, 0x00


	//----- nvinfo : EIATTR_KPARAM_INFO
	.align		4
.L_15:
        /*0048*/ 	.byte	0x04, 0x17
        /*004a*/ 	.short	(.L_17 - .L_16)
.L_16:
        /*004c*/ 	.word	0x00000000
        /*0050*/ 	.short	0x0006
        /*0052*/ 	.short	0x002c
        /*0054*/ 	.byte	0x00, 0xf0, 0x11, 0x00


	//----- nvinfo : EIATTR_KPARAM_INFO
	.align		4
.L_17:
        /*0058*/ 	.byte	0x04, 0x17
        /*005a*/ 	.short	(.L_19 - .L_18)
.L_18:
        /*005c*/ 	.word	0x00000000
        /*0060*/ 	.short	0x0005
        /*0062*/ 	.short	0x0028
        /*0064*/ 	.byte	0x00, 0xf0, 0x11, 0x00


	//----- nvinfo : EIATTR_KPARAM_INFO
	.align		4
.L_19:
        /*0068*/ 	.byte	0x04, 0x17
        /*006a*/ 	.short	(.L_21 - .L_20)
.L_20:
        /*006c*/ 	.word	0x00000000
        /*0070*/ 	.short	0x0004
        /*0072*/ 	.short	0x0020
        /*0074*/ 	.byte	0x00, 0xf0, 0x21, 0x00


	//----- nvinfo : EIATTR_KPARAM_INFO
	.align		4
.L_21:
        /*0078*/ 	.byte	0x04, 0x17
        /*007a*/ 	.short	(.L_23 - .L_22)
.L_22:
        /*007c*/ 	.word	0x00000000
        /*0080*/ 	.short	0x0003
        /*0082*/ 	.short	0x0018
        /*0084*/ 	.byte	0x00, 0xf5, 0x21, 0x00


	//----- nvinfo : EIATTR_KPARAM_INFO
	.align		4
.L_23:
        /*0088*/ 	.byte	0x04, 0x17
        /*008a*/ 	.short	(.L_25 - .L_24)
.L_24:
        /*008c*/ 	.word	0x00000000
        /*0090*/ 	.short	0x0002
        /*0092*/ 	.short	0x0010
        /*0094*/ 	.byte	0x00, 0xf5, 0x21, 0x00


	//----- nvinfo : EIATTR_KPARAM_INFO
	.align		4
.L_25:
        /*0098*/ 	.byte	0x04, 0x17
        /*009a*/ 	.short	(.L_27 - .L_26)
.L_26:
        /*009c*/ 	.word	0x00000000
        /*00a0*/ 	.short	0x0001
        /*00a2*/ 	.short	0x0008
        /*00a4*/ 	.byte	0x00, 0xf5, 0x21, 0x00


	//----- nvinfo : EIATTR_KPARAM_INFO
	.align		4
.L_27:
        /*00a8*/ 	.byte	0x04, 0x17
        /*00aa*/ 	.short	(.L_29 - .L_28)
.L_28:
        /*00ac*/ 	.word	0x00000000
        /*00b0*/ 	.short	0x0000
        /*00b2*/ 	.short	0x0000
        /*00b4*/ 	.byte	0x00, 0xf5, 0x21, 0x00


	//----- nvinfo : EIATTR_SPARSE_MMA_MASK
	.align		4
.L_29:
        /*00b8*/ 	.byte	0x03, 0x50
        /*00ba*/ 	.short	0x0000


	//----- nvinfo : EIATTR_MAXREG_COUNT
	.align		4
        /*00bc*/ 	.byte	0x03, 0x1b
        /*00be*/ 	.short	0x00ff


	//----- nvinfo : EIATTR_MERCURY_ISA_VERSION
	.align		4
        /*00c0*/ 	.byte	0x03, 0x5f
        /*00c2*/ 	.short	0x0101


	//----- nvinfo : EIATTR_VRC_CTA_INIT_COUNT
	.align		4
        /*00c4*/ 	.byte	0x02, 0x4a
	.zero		1
	.zero		1


	//----- nvinfo : EIATTR_EXIT_INSTR_OFFSETS
	.align		4
        /*00c8*/ 	.byte	0x04, 0x1c
        /*00ca*/ 	.short	(.L_31 - .L_30)


	//   ....[0]....
.L_30:
        /*00cc*/ 	.word	0x00000080


	//   ....[1]....
        /*00d0*/ 	.word	0x00000c90


	//   ....[2]....
        /*00d4*/ 	.word	0x00001550


	//   ....[3]....
        /*00d8*/ 	.word	0x000019d0


	//   ....[4]....
        /*00dc*/ 	.word	0x00001c90


	//   ....[5]....
        /*00e0*/ 	.word	0x00001dd0


	//----- nvinfo : EIATTR_CBANK_PARAM_SIZE
	.align		4
.L_31:
        /*00e4*/ 	.byte	0x03, 0x19
        /*00e6*/ 	.short	0x0050


	//----- nvinfo : EIATTR_PARAM_CBANK
	.align		4
        /*00e8*/ 	.byte	0x04, 0x0a
        /*00ea*/ 	.short	(.L_33 - .L_32)
	.align		4
.L_32:
        /*00ec*/ 	.word	index@(.nv.constant0._Z9make_stepPKdPK7double2S3_S0_diiiPKiPS1_S6_)
        /*00f0*/ 	.short	0x0380
        /*00f2*/ 	.short	0x0050


	//----- nvinfo : EIATTR_SW_WAR
	.align		4
.L_33:
        /*00f4*/ 	.byte	0x04, 0x36
        /*00f6*/ 	.short	(.L_35 - .L_34)
.L_34:
        /*00f8*/ 	.word	0x00000008
.L_35:


//--------------------- .nv.callgraph             --------------------------
	.section	.nv.callgraph,"",@"SHT_CUDA_CALLGRAPH"
	.align	4
	.sectionentsize	8
	.align		4
        /*0000*/ 	.word	0x00000000
	.align		4
        /*0004*/ 	.word	0xffffffff
	.align		4
        /*0008*/ 	.word	0x00000000
	.align		4
        /*000c*/ 	.word	0xfffffffe
	.align		4
        /*0010*/ 	.word	0x00000000
	.align		4
        /*0014*/ 	.word	0xfffffffd
	.align		4
        /*0018*/ 	.word	0x00000000
	.align		4
        /*001c*/ 	.word	0xfffffffc


//--------------------- .text._Z9make_stepPKdPK7double2S3_S0_diiiPKiPS1_S6_ --------------------------
	.section	.text._Z9make_stepPKdPK7double2S3_S0_diiiPKiPS1_S6_,"ax",@progbits
	.align	128
        .global         _Z9make_stepPKdPK7double2S3_S0_diiiPKiPS1_S6_
        .type           _Z9make_stepPKdPK7double2S3_S0_diiiPKiPS1_S6_,@function
        .size           _Z9make_stepPKdPK7double2S3_S0_diiiPKiPS1_S6_,(.L_x_10 - _Z9make_stepPKdPK7double2S3_S0_diiiPKiPS1_S6_)
        .other          _Z9make_stepPKdPK7double2S3_S0_diiiPKiPS1_S6_,@"STO_CUDA_ENTRY STV_DEFAULT"
_Z9make_stepPKdPK7double2S3_S0_diiiPKiPS1_S6_:
.text._Z9make_stepPKdPK7double2S3_S0_diiiPKiPS1_S6_:
[----:B------:R-:W-:Y:S01]  /*0000*/  LDC R1, c[0x0][0x37c] ;  /* 0x0000df00ff017b82 */ /* 0x000fe20000000800 */
[----:B------:R-:W0:Y:S01]  /*0010*/  S2R R0, SR_TID.X ;  /* 0x0000000000007919 */ /* 0x000e220000002100 */
[----:B------:R-:W0:Y:S01]  /*0020*/  LDCU UR4, c[0x0][0x360] ;  /* 0x00006c00ff0477ac */ /* 0x000e220008000800 */
[----:B------:R-:W0:Y:S01]  /*0030*/  S2R R3, SR_CTAID.X ;  /* 0x0000000000037919 */ /* 0x000e220000002500 */
[----:B------:R-:W1:Y:S01]  /*0040*/  LDCU UR9, c[0x0][0x3a8] ;  /* 0x00007500ff0977ac */ /* 0x000e620008000800 */
[----:B0-----:R-:W-:-:S05]  /*0050*/  IMAD R0, R3, UR4, R0 ;  /* 0x0000000403007c24 */ /* 0x001fca000f8e0200 */
[----:B-1----:R-:W-:-:S04]  /*0060*/  ISETP.GE.AND P0, PT, R0, UR9, PT ;  /* 0x0000000900007c0c */ /* 0x002fc8000bf06270 */
[----:B------:R-:W-:-:S13]  /*0070*/  ISETP.LT.OR P0, PT, R0, RZ, P0 ;  /* 0x000000ff0000720c */ /* 0x000fda0000701670 */
[----:B------:R-:W-:Y:S05]  /*0080*/  @P0 EXIT ;  /* 0x000000000000094d */ /* 0x000fea0003800000 */
[----:B------:R-:W0:Y:S01]  /*0090*/  LDC.64 R8, c[0x0][0x390] ;  /* 0x0000e400ff087b82 */ /* 0x000e220000000a00 */
[----:B------:R-:W1:Y:S01]  /*00a0*/  LDCU.64 UR10, c[0x0][0x358] ;  /* 0x00006b00ff0a77ac */ /* 0x000e620008000a00 */
[----:B------:R-:W2:Y:S06]  /*00b0*/  LDCU UR4, c[0x0][0x3b0] ;  /* 0x00007600ff0477ac */ /* 0x000eac0008000800 */
[----:B------:R-:W3:Y:S08]  /*00c0*/  LDC R3, c[0x0][0x3ac] ;  /* 0x0000eb00ff037b82 */ /* 0x000ef00000000800 */
[----:B------:R-:W4:Y:S01]  /*00d0*/  LDC.64 R6, c[0x0][0x3c0] ;  /* 0x0000f000ff067b82 */ /* 0x000f220000000a00 */
[----:B0-----:R-:W-:-:S06]  /*00e0*/  IMAD.WIDE.U32 R8, R0, 0x10, R8 ;  /* 0x0000001000087825 */ /* 0x001fcc00078e0008 */
[----:B-1----:R-:W5:Y:S01]  /*00f0*/  LDG.E.128 R8, desc[UR10][R8.64] ;  /* 0x0000000a08087981 */ /* 0x002f62000c1e1d00 */
[----:B------:R-:W-:Y:S01]  /*0100*/  UISETP.GE.AND UP0, UPT, UR9, 0x1, UPT ;  /* 0x000000010900788c */ /* 0x000fe2000bf06270 */
[----:B---3--:R-:W-:-:S05]  /*0110*/  IMAD R2, R0, R3, RZ ;  /* 0x0000000300027224 */ /* 0x008fca00078e02ff */
[----:B--2---:R-:W-:-:S05]  /*0120*/  IADD3 R13, PT, PT, R2, UR4, RZ ;  /* 0x00000004020d7c10 */ /* 0x004fca000fffe0ff */
[----:B----4-:R-:W-:-:S05]  /*0130*/  IMAD.WIDE R12, R13, 0x10, R6 ;  /* 0x000000100d0c7825 */ /* 0x010fca00078e0206 */
[----:B-----5:R0:W-:Y:S01]  /*0140*/  STG.E.128 desc[UR10][R12.64], R8 ;  /* 0x000000080c007986 */ /* 0x0201e2000c101d0a */
[----:B------:R-:W-:Y:S05]  /*0150*/  BRA.U !UP0, `(.L_x_0) ;  /* 0x0000000908b07547 */ /* 0x000fea000b800000 */
[----:B------:R-:W-:Y:S01]  /*0160*/  UISETP.GE.U32.AND UP1, UPT, UR9, 0x8, UPT ;  /* 0x000000080900788c */ /* 0x000fe2000bf26070 */
[----:B------:R-:W-:Y:S01]  /*0170*/  HFMA2 R5, -RZ, RZ, 0, 0 ;  /* 0x00000000ff057431 */ /* 0x000fe200000001ff */
[----:B------:R-:W-:Y:S01]  /*0180*/  MOV R18, R8 ;  /* 0x0000000800127202 */ /* 0x000fe20000000f00 */
[----:B------:R-:W-:Y:S01]  /*0190*/  IMAD.MOV.U32 R20, RZ, RZ, R10 ;  /* 0x000000ffff147224 */ /* 0x000fe200078e000a */
[----:B------:R-:W-:Y:S01]  /*01a0*/  MOV R19, R9 ;  /* 0x0000000900137202 */ /* 0x000fe20000000f00 */
[----:B------:R-:W-:Y:S01]  /*01b0*/  IMAD R4, R0, UR9, RZ ;  /* 0x0000000900047c24 */ /* 0x000fe2000f8e02ff */
[----:B------:R-:W-:Y:S01]  /*01c0*/  MOV R21, R11 ;  /* 0x0000000b00157202 */ /* 0x000fe20000000f00 */
[----:B------:R-:W-:Y:S02]  /*01d0*/  ULOP3.LUT UP0, UR8, UR9, 0x7, URZ, 0xc0, !UPT ;  /* 0x0000000709087892 */ /* 0x000fe4000f80c0ff */
[----:B------:R-:W-:Y:S10]  /*01e0*/  BRA.U !UP1, `(.L_x_1) ;  /* 0x0000000509347547 */ /* 0x000ff4000b800000 */
[----:B0-----:R-:W0:Y:S01]  /*01f0*/  LDC.64 R8, c[0x0][0x380] ;  /* 0x0000e000ff087b82 */ /* 0x001e220000000a00 */
[----:B------:R-:W1:Y:S01]  /*0200*/  LDCU.64 UR4, c[0x0][0x388] ;  /* 0x00007100ff0477ac */ /* 0x000e620008000a00 */
[----:B------:R-:W-:-:S04]  /*0210*/  ULOP3.LUT UR6, UR9, 0x7ffffff8, URZ, 0xc0, !UPT ;  /* 0x7ffffff809067892 */ /* 0x000fc8000f8ec0ff */
[----:B------:R-:W-:Y:S02]  /*0220*/  UIADD3 UR7, UPT, UPT, -UR6, URZ, URZ ;  /* 0x000000ff06077290 */ /* 0x000fe4000fffe1ff */
[----:B------:R-:W-:Y:S01]  /*0230*/  MOV R5, UR6 ;  /* 0x0000000600057c02 */ /* 0x000fe20008000f00 */
[----:B-1----:R-:W-:-:S04]  /*0240*/  UIADD3 UR4, UP1, UPT, UR4, 0x40, URZ ;  /* 0x0000004004047890 */ /* 0x002fc8000ff3e0ff */
[----:B------:R-:W-:Y:S01]  /*0250*/  UIADD3.X UR5, UPT, UPT, URZ, UR5, URZ, UP1, !UPT ;  /* 0x00000005ff057290 */ /* 0x000fe20008ffe4ff */
[----:B0-----:R-:W-:Y:S01]  /*0260*/  IMAD.WIDE.U32 R8, R4, 0x8, R8 ;  /* 0x0000000804087825 */ /* 0x001fe200078e0008 */
[----:B------:R-:W-:Y:S02]  /*0270*/  MOV R14, UR4 ;  /* 0x00000004000e7c02 */ /* 0x000fe40008000f00 */
[----:B------:R-:W-:Y:S02]  /*0280*/  IADD3 R8, P0, PT, R8, 0x20, RZ ;  /* 0x0000002008087810 */ /* 0x000fe40007f1e0ff */
[----:B------:R-:W-:-:S03]  /*0290*/  IMAD.U32 R15, RZ, RZ, UR5 ;  /* 0x00000005ff0f7e24 */ /* 0x000fc6000f8e00ff */
[----:B------:R-:W-:-:S08]  /*02a0*/  IMAD.X R9, RZ, RZ, R9, P0 ;  /* 0x000000ffff097224 */ /* 0x000fd000000e0609 */
.L_x_2:
[----:B------:R-:W-:Y:S02]  /*02b0*/  MOV R16, R8 ;  /* 0x0000000800107202 */ /* 0x000fe40000000f00 */
[----:B------:R-:W-:Y:S02]  /*02c0*/  MOV R17, R9 ;  /* 0x0000000900117202 */ /* 0x000fe40000000f00 */
[----:B--2---:R-:W2:Y:S04]  /*02d0*/  LDG.E.128 R8, desc[UR10][R14.64+-0x40] ;  /* 0xffffc00a0e087981 */ /* 0x004ea8000c1e1d00 */
[----:B------:R-:W2:Y:S02]  /*02e0*/  LDG.E.64 R22, desc[UR10][R16.64+-0x20] ;  /* 0xffffe00a10167981 */ /* 0x000ea4000c1e1b00 */
[----:B--2---:R-:W-:-:S07]  /*02f0*/  DFMA R18, R22, R8, R18 ;  /* 0x000000081612722b */ /* 0x004fce0000000012 */
[----:B------:R0:W-:Y:S04]  /*0300*/  STG.E.64 desc[UR10][R12.64], R18 ;  /* 0x000000120c007986 */ /* 0x0001e8000c101b0a */
[----:B------:R-:W2:Y:S02]  /*0310*/  LDG.E.64 R22, desc[UR10][R16.64+-0x20] ;  /* 0xffffe00a10167981 */ /* 0x000ea4000c1e1b00 */
[----:B--2---:R-:W-:-:S07]  /*0320*/  DFMA R22, R10, R22, R20 ;  /* 0x000000160a16722b */ /* 0x004fce0000000014 */
[----:B------:R1:W-:Y:S04]  /*0330*/  STG.E.64 desc[UR10][R12.64+0x8], R22 ;  /* 0x000008160c007986 */ /* 0x0003e8000c101b0a */
[----:B------:R-:W2:Y:S04]  /*0340*/  LDG.E.64 R20, desc[UR10][R16.64+-0x18] ;  /* 0xffffe80a10147981 */ /* 0x000ea8000c1e1b00 */
[----:B------:R-:W2:Y:S02]  /*0350*/  LDG.E.128 R8, desc[UR10][R14.64+-0x30] ;  /* 0xffffd00a0e087981 */ /* 0x000ea4000c1e1d00 */
[----:B--2---:R-:W-:-:S07]  /*0360*/  DFMA R20, R20, R8, R18 ;  /* 0x000000081414722b */ /* 0x004fce0000000012 */
[----:B------:R2:W-:Y:S04]  /*0370*/  STG.E.64 desc[UR10][R12.64], R20 ;  /* 0x000000140c007986 */ /* 0x0005e8000c101b0a */
[----:B------:R-:W3:Y:S02]  /*0380*/  LDG.E.64 R24, desc[UR10][R16.64+-0x18] ;  /* 0xffffe80a10187981 */ /* 0x000ee4000c1e1b00 */
[----:B---3--:R-:W-:-:S07]  /*0390*/  DFMA R24, R10, R24, R22 ;  /* 0x000000180a18722b */ /* 0x008fce0000000016 */
[----:B------:R3:W-:Y:S04]  /*03a0*/  STG.E.64 desc[UR10][R12.64+0x8], R24 ;  /* 0x000008180c007986 */ /* 0x0007e8000c101b0a */
[----:B0-----:R-:W4:Y:S04]  /*03b0*/  LDG.E.64 R18, desc[UR10][R16.64+-0x10] ;  /* 0xfffff00a10127981 */ /* 0x001f28000c1e1b00 */
[----:B------:R-:W4:Y:S02]  /*03c0*/  LDG.E.128 R8, desc[UR10][R14.64+-0x20] ;  /* 0xffffe00a0e087981 */ /* 0x000f24000c1e1d00 */
[----:B----4-:R-:W-:-:S07]  /*03d0*/  DFMA R18, R18, R8, R20 ;  /* 0x000000081212722b */ /* 0x010fce0000000014 */
[----:B------:R0:W-:Y:S04]  /*03e0*/  STG.E.64 desc[UR10][R12.64], R18 ;  /* 0x000000120c007986 */ /* 0x0001e8000c101b0a */
[----:B-1----:R-:W4:Y:S02]  /*03f0*/  LDG.E.64 R22, desc[UR10][R16.64+-0x10] ;  /* 0xfffff00a10167981 */ /* 0x002f24000c1e1b00 */
[----:B----4-:R-:W-:-:S07]  /*0400*/  DFMA R22, R10, R22, R24 ;  /* 0x000000160a16722b */ /* 0x010fce0000000018 */
[----:B------:R-:W-:Y:S04]  /*0410*/  STG.E.64 desc[UR10][R12.64+0x8], R22 ;  /* 0x000008160c007986 */ /* 0x000fe8000c101b0a */
[----:B--2---:R-:W2:Y:S04]  /*0420*/  LDG.E.64 R20, desc[UR10][R16.64+-0x8] ;  /* 0xfffff80a10147981 */ /* 0x004ea8000c1e1b00 */
[----:B------:R-:W2:Y:S02]  /*0430*/  LDG.E.128 R8, desc[UR10][R14.64+-0x10] ;  /* 0xfffff00a0e087981 */ /* 0x000ea4000c1e1d00 */
[----:B--2---:R-:W-:-:S07]  /*0440*/  DFMA R20, R20, R8, R18 ;  /* 0x000000081414722b */ /* 0x004fce0000000012 */
[----:B------:R1:W-:Y:S04]  /*0450*/  STG.E.64 desc[UR10][R12.64], R20 ;  /* 0x000000140c007986 */ /* 0x0003e8000c101b0a */
[----:B---3--:R-:W2:Y:S02]  /*0460*/  LDG.E.64 R24, desc[UR10][R16.64+-0x8] ;  /* 0xfffff80a10187981 */ /* 0x008ea4000c1e1b00 */
[----:B--2---:R-:W-:-:S07]  /*0470*/  DFMA R24, R10, R24, R22 ;  /* 0x000000180a18722b */ /* 0x004fce0000000016 */
[----:B------:R2:W-:Y:S04]  /*0480*/  STG.E.64 desc[UR10][R12.64+0x8], R24 ;  /* 0x000008180c007986 */ /* 0x0005e8000c101b0a */
[----:B0-----:R-:W3:Y:S04]  /*0490*/  LDG.E.64 R18, desc[UR10][R16.64] ;  /* 0x0000000a10127981 */ /* 0x001ee8000c1e1b00 */
[----:B------:R-:W3:Y:S02]  /*04a0*/  LDG.E.128 R8, desc[UR10][R14.64] ;  /* 0x0000000a0e087981 */ /* 0x000ee4000c1e1d00 */
[----:B---3--:R-:W-:-:S07]  /*04b0*/  DFMA R18, R18, R8, R20 ;  /* 0x000000081212722b */ /* 0x008fce0000000014 */
[----:B------:R-:W-:Y:S04]  /*04c0*/  STG.E.64 desc[UR10][R12.64], R18 ;  /* 0x000000120c007986 */ /* 0x000fe8000c101b0a */
[----:B------:R-:W3:Y:S02]  /*04d0*/  LDG.E.64 R26, desc[UR10][R16.64] ;  /* 0x0000000a101a7981 */ /* 0x000ee4000c1e1b00 */
[----:B---3--:R-:W-:-:S07]  /*04e0*/  DFMA R26, R10, R26, R24 ;  /* 0x0000001a0a1a722b */ /* 0x008fce0000000018 */
[----:B------:R0:W-:Y:S04]  /*04f0*/  STG.E.64 desc[UR10][R12.64+0x8], R26 ;  /* 0x0000081a0c007986 */ /* 0x0001e8000c101b0a */
[----:B-1----:R-:W3:Y:S04]  /*0500*/  LDG.E.64 R20, desc[UR10][R16.64+0x8] ;  /* 0x0000080a10147981 */ /* 0x002ee8000c1e1b00 */
[----:B------:R-:W3:Y:S02]  /*0510*/  LDG.E.128 R8, desc[UR10][R14.64+0x10] ;  /* 0x0000100a0e087981 */ /* 0x000ee4000c1e1d00 */
[----:B---3--:R-:W-:-:S07]  /*0520*/  DFMA R20, R20, R8, R18 ;  /* 0x000000081414722b */ /* 0x008fce0000000012 */
[----:B------:R1:W-:Y:S04]  /*0530*/  STG.E.64 desc[UR10][R12.64], R20 ;  /* 0x000000140c007986 */ /* 0x0003e8000c101b0a */
[----:B--2---:R-:W2:Y:S02]  /*0540*/  LDG.E.64 R24, desc[UR10][R16.64+0x8] ;  /* 0x0000080a10187981 */ /* 0x004ea4000c1e1b00 */
[----:B--2---:R-:W-:-:S07]  /*0550*/  DFMA R24, R10, R24, R26 ;  /* 0x000000180a18722b */ /* 0x004fce000000001a */
[----:B------:R2:W-:Y:S04]  /*0560*/  STG.E.64 desc[UR10][R12.64+0x8], R24 ;  /* 0x000008180c007986 */ /* 0x0005e8000c101b0a */
[----:B------:R-:W3:Y:S04]  /*0570*/  LDG.E.64 R22, desc[UR10][R16.64+0x10] ;  /* 0x0000100a10167981 */ /* 0x000ee8000c1e1b00 */
[----:B------:R-:W3:Y:S02]  /*0580*/  LDG.E.128 R8, desc[UR10][R14.64+0x20] ;  /* 0x0000200a0e087981 */ /* 0x000ee4000c1e1d00 */
[----:B---3--:R-:W-:-:S07]  /*0590*/  DFMA R22, R22, R8, R20 ;  /* 0x000000081616722b */ /* 0x008fce0000000014 */
[----:B------:R2:W-:Y:S04]  /*05a0*/  STG.E.64 desc[UR10][R12.64], R22 ;  /* 0x000000160c007986 */ /* 0x0005e8000c101b0a */
[----:B0-----:R-:W3:Y:S02]  /*05b0*/  LDG.E.64 R26, desc[UR10][R16.64+0x10] ;  /* 0x0000100a101a7981 */ /* 0x001ee4000c1e1b00 */
[----:B---3--:R-:W-:-:S07]  /*05c0*/  DFMA R26, R10, R26, R24 ;  /* 0x0000001a0a1a722b */ /* 0x008fce0000000018 */
[----:B------:R2:W-:Y:S04]  /*05d0*/  STG.E.64 desc[UR10][R12.64+0x8], R26 ;  /* 0x0000081a0c007986 */ /* 0x0005e8000c101b0a */
[----:B------:R-:W3:Y:S04]  /*05e0*/  LDG.E.64 R18, desc[UR10][R16.64+0x18] ;  /* 0x0000180a10127981 */ /* 0x000ee8000c1e1b00 */
[----:B------:R-:W3:Y:S02]  /*05f0*/  LDG.E.128 R8, desc[UR10][R14.64+0x30] ;  /* 0x0000300a0e087981 */ /* 0x000ee4000c1e1d00 */
[----:B---3--:R-:W-:-:S07]  /*0600*/  DFMA R18, R18, R8, R22 ;  /* 0x000000081212722b */ /* 0x008fce0000000016 */
[----:B------:R2:W-:Y:S04]  /*0610*/  STG.E.64 desc[UR10][R12.64], R18 ;  /* 0x000000120c007986 */ /* 0x0005e8000c101b0a */
[----:B-1----:R-:W3:Y:S01]  /*0620*/  LDG.E.64 R20, desc[UR10][R16.64+0x18] ;  /* 0x0000180a10147981 */ /* 0x002ee2000c1e1b00 */
[----:B------:R-:W-:-:S04]  /*0630*/  UIADD3 UR7, UPT, UPT, UR7, 0x8, URZ ;  /* 0x0000000807077890 */ /* 0x000fc8000fffe0ff */
[----:B------:R-:W-:Y:S01]  /*0640*/  UISETP.NE.AND UP1, UPT, UR7, URZ, UPT ;  /* 0x000000ff0700728c */ /* 0x000fe2000bf25270 */
[----:B------:R-:W-:Y:S02]  /*0650*/  IADD3 R8, P0, PT, R16, 0x40, RZ ;  /* 0x0000004010087810 */ /* 0x000fe40007f1e0ff */
[----:B------:R-:W-:-:S03]  /*0660*/  IADD3 R14, P1, PT, R14, 0x80, RZ ;  /* 0x000000800e0e7810 */ /* 0x000fc60007f3e0ff */
[----:B------:R-:W-:Y:S01]  /*0670*/  IMAD.X R9, RZ, RZ, R17, P0 ;  /* 0x000000ffff097224 */ /* 0x000fe200000e0611 */
[----:B------:R-:W-:Y:S01]  /*0680*/  IADD3.X R15, PT, PT, RZ, R15, RZ, P1, !PT ;  /* 0x0000000fff0f7210 */ /* 0x000fe20000ffe4ff */
[----:B---3--:R-:W-:-:S07]  /*0690*/  DFMA R20, R10, R20, R26 ;  /* 0x000000140a14722b */ /* 0x008fce000000001a */
[----:B------:R2:W-:Y:S01]  /*06a0*/  STG.E.64 desc[UR10][R12.64+0x8], R20 ;  /* 0x000008140c007986 */ /* 0x0005e2000c101b0a */
[----:B------:R-:W-:Y:S05]  /*06b0*/  BRA.U UP1, `(.L_x_2) ;  /* 0xfffffff901fc7547 */ /* 0x000fea000b83ffff */
.L_x_1:
[----:B------:R-:W-:Y:S05]  /*06c0*/  BRA.U !UP0, `(.L_x_0) ;  /* 0x0000000508547547 */ /* 0x000fea000b800000 */
[----:B------:R-:W-:Y:S02]  /*06d0*/  UISETP.GE.U32.AND UP0, UPT, UR8, 0x4, UPT ;  /* 0x000000040800788c */ /* 0x000fe4000bf06070 */
[----:B------:R-:W-:-:S07]  /*06e0*/  ULOP3.LUT UP1, UR4, UR9, 0x3, URZ, 0xc0, !UPT ;  /* 0x0000000309047892 */ /* 0x000fce000f82c0ff */
[----:B------:R-:W-:Y:S05]  /*06f0*/  BRA.U !UP0, `(.L_x_3) ;  /* 0x00000001089c7547 */ /* 0x000fea000b800000 */
[----:B--2---:R-:W1:Y:S01]  /*0700*/  LDC.64 R22, c[0x0][0x380] ;  /* 0x0000e000ff167b82 */ /* 0x004e620000000a00 */
[----:B0-----:R-:W-:Y:S01]  /*0710*/  IADD3 R9, PT, PT, R4, R5, RZ ;  /* 0x0000000504097210 */ /* 0x001fe20007ffe0ff */
[----:B------:R-:W0:Y:S06]  /*0720*/  LDCU.64 UR6, c[0x0][0x380] ;  /* 0x00007000ff0677ac */ /* 0x000e2c0008000a00 */
[----:B------:R-:W2:Y:S01]  /*0730*/  LDC.64 R16, c[0x0][0x388] ;  /* 0x0000e200ff107b82 */ /* 0x000ea20000000a00 */
[----:B-1----:R-:W-:-:S05]  /*0740*/  IMAD.WIDE.U32 R22, R9, 0x8, R22 ;  /* 0x0000000809167825 */ /* 0x002fca00078e0016 */
[----:B------:R-:W3:Y:S01]  /*0750*/  LDG.E.64 R14, desc[UR10][R22.64] ;  /* 0x0000000a160e7981 */ /* 0x000ee2000c1e1b00 */
[----:B--2---:R-:W-:-:S05]  /*0760*/  IMAD.WIDE.U32 R16, R5, 0x10, R16 ;  /* 0x0000001005107825 */ /* 0x004fca00078e0010 */
[----:B------:R-:W3:Y:S02]  /*0770*/  LDG.E.128 R8, desc[UR10][R16.64] ;  /* 0x0000000a10087981 */ /* 0x000ee4000c1e1d00 */
[----:B---3--:R-:W-:-:S07]  /*0780*/  DFMA R18, R14, R8, R18 ;  /* 0x000000080e12722b */ /* 0x008fce0000000012 */
[----:B------:R1:W-:Y:S04]  /*0790*/  STG.E.64 desc[UR10][R12.64], R18 ;  /* 0x000000120c007986 */ /* 0x0003e8000c101b0a */
[----:B------:R-:W2:Y:S01]  /*07a0*/  LDG.E.64 R8, desc[UR10][R22.64] ;  /* 0x0000000a16087981 */ /* 0x000ea2000c1e1b00 */
[----:B------:R-:W-:-:S04]  /*07b0*/  IADD3 R15, P0, PT, R4, R5, RZ ;  /* 0x00000005040f7210 */ /* 0x000fc80007f1e0ff */
[----:B------:R-:W-:Y:S02]  /*07c0*/  IADD3.X R24, PT, PT, RZ, RZ, RZ, P0, !PT ;  /* 0x000000ffff187210 */ /* 0x000fe400007fe4ff */
[----:B0-----:R-:W-:-:S04]  /*07d0*/  LEA R14, P0, R15, UR6, 0x3 ;  /* 0x000000060f0e7c11 */ /* 0x001fc8000f8018ff */
[----:B------:R-:W-:Y:S01]  /*07e0*/  LEA.HI.X R15, R15, UR7, R24, 0x3, P0 ;  /* 0x000000070f0f7c11 */ /* 0x000fe200080f1c18 */
[----:B--2---:R-:W-:-:S07]  /*07f0*/  DFMA R20, R10, R8, R20 ;  /* 0x000000080a14722b */ /* 0x004fce0000000014 */
[----:B------:R-:W-:Y:S04]  /*0800*/  STG.E.64 desc[UR10][R12.64+0x8], R20 ;  /* 0x000008140c007986 */ /* 0x000fe8000c101b0a */
[----:B------:R-:W1:Y:S04]  /*0810*/  LDG.E.64 R24, desc[UR10][R14.64+0x8] ;  /* 0x0000080a0e187981 */ /* 0x000e68000c1e1b00 */
[----:B------:R-:W1:Y:S02]  /*0820*/  LDG.E.128 R8, desc[UR10][R16.64+0x10] ;  /* 0x0000100a10087981 */ /* 0x000e64000c1e1d00 */
[----:B-1----:R-:W-:-:S07]  /*0830*/  DFMA R18, R24, R8, R18 ;  /* 0x000000081812722b */ /* 0x002fce0000000012 */
        /* <DEDUP_REMOVED lines=8> */
[----:B------:R-:W2:Y:S02]  /*08c0*/  LDG.E.64 R26, desc[UR10][R14.64+0x10] ;  /* 0x0000100a0e1a7981 */ /* 0x000ea4000c1e1b00 */
[----:B--2---:R-:W-:-:S07]  /*08d0*/  DFMA R26, R10, R26, R24 ;  /* 0x0000001a0a1a722b */ /* 0x004fce0000000018 */
[----:B------:R1:W-:Y:S04]  /*08e0*/  STG.E.64 desc[UR10][R12.64+0x8], R26 ;  /* 0x0000081a0c007986 */ /* 0x0003e8000c101b0a */
[----:B0-----:R-:W2:Y:S04]  /*08f0*/  LDG.E.64 R18, desc[UR10][R14.64+0x18] ;  /* 0x0000180a0e127981 */ /* 0x001ea8000c1e1b00 */
[----:B------:R-:W2:Y:S02]  /*0900*/  LDG.E.128 R8, desc[UR10][R16.64+0x30] ;  /* 0x0000300a10087981 */ /* 0x000ea4000c1e1d00 */
[----:B--2---:R-:W-:-:S07]  /*0910*/  DFMA R18, R18, R8, R22 ;  /* 0x000000081212722b */ /* 0x004fce0000000016 */
[----:B------:R1:W-:Y:S04]  /*0920*/  STG.E.64 desc[UR10][R12.64], R18 ;  /* 0x000000120c007986 */ /* 0x0003e8000c101b0a */
[----:B------:R-:W2:Y:S01]  /*0930*/  LDG.E.64 R20, desc[UR10][R14.64+0x18] ;  /* 0x0000180a0e147981 */ /* 0x000ea2000c1e1b00 */
[----:B------:R-:W-:Y:S01]  /*0940*/  VIADD R5, R5, 0x4 ;  /* 0x0000000405057836 */ /* 0x000fe20000000000 */
[----:B--2---:R-:W-:-:S07]  /*0950*/  DFMA R20, R10, R20, R26 ;  /* 0x000000140a14722b */ /* 0x004fce000000001a */
[----:B------:R1:W-:Y:S04]  /*0960*/  STG.E.64 desc[UR10][R12.64+0x8], R20 ;  /* 0x000008140c007986 */ /* 0x0003e8000c101b0a */
.L_x_3:
[----:B------:R-:W-:Y:S05]  /*0970*/  BRA.U !UP1, `(.L_x_0) ;  /* 0x0000000109a87547 */ /* 0x000fea000b800000 */
[----:B------:R-:W-:Y:S02]  /*0980*/  UISETP.NE.AND UP0, UPT, UR4, 0x1, UPT ;  /* 0x000000010400788c */ /* 0x000fe4000bf05270 */
[----:B------:R-:W-:-:S04]  /*0990*/  ULOP3.LUT UR5, UR9, 0x1, URZ, 0xc0, !UPT ;  /* 0x0000000109057892 */ /* 0x000fc8000f8ec0ff */
[----:B------:R-:W-:-:S03]  /*09a0*/  UISETP.NE.U32.AND UP1, UPT, UR5, 0x1, UPT ;  /* 0x000000010500788c */ /* 0x000fc6000bf25070 */
[----:B------:R-:W-:Y:S08]  /*09b0*/  BRA.U !UP0, `(.L_x_4) ;  /* 0x0000000108647547 */ /* 0x000ff0000b800000 */
[----:B-12---:R-:W1:Y:S01]  /*09c0*/  LDC.64 R22, c[0x0][0x380] ;  /* 0x0000e000ff167b82 */ /* 0x006e620000000a00 */
        /* <DEDUP_REMOVED lines=15> */
[----:B------:R3:W-:Y:S04]  /*0ac0*/  STG.E.64 desc[UR10][R12.64+0x8], R24 ;  /* 0x000008180c007986 */ /* 0x0007e8000c101b0a */
[----:B------:R-:W1:Y:S04]  /*0ad0*/  LDG.E.64 R20, desc[UR10][R14.64+0x8] ;  /* 0x0000080a0e147981 */ /* 0x000e68000c1e1b00 */
[----:B------:R-:W1:Y:S02]  /*0ae0*/  LDG.E.128 R8, desc[UR10][R16.64+0x10] ;  /* 0x0000100a10087981 */ /* 0x000e64000c1e1d00 */
[----:B-1----:R-:W-:-:S07]  /*0af0*/  DFMA R18, R20, R8, R18 ;  /* 0x000000081412722b */ /* 0x002fce0000000012 */
[----:B------:R3:W-:Y:S04]  /*0b00*/  STG.E.64 desc[UR10][R12.64], R18 ;  /* 0x000000120c007986 */ /* 0x0007e8000c101b0a */
[----:B------:R-:W2:Y:S01]  /*0b10*/  LDG.E.64 R20, desc[UR10][R14.64+0x8] ;  /* 0x0000080a0e147981 */ /* 0x000ea2000c1e1b00 */
[----:B------:R-:W-:Y:S01]  /*0b20*/  IADD3 R5, PT, PT, R5, 0x2, RZ ;  /* 0x0000000205057810 */ /* 0x000fe20007ffe0ff */
[----:B--2---:R-:W-:-:S07]  /*0b30*/  DFMA R20, R10, R20, R24 ;  /* 0x000000140a14722b */ /* 0x004fce0000000018 */
[----:B------:R3:W-:Y:S04]  /*0b40*/  STG.E.64 desc[UR10][R12.64+0x8], R20 ;  /* 0x000008140c007986 */ /* 0x0007e8000c101b0a */
.L_x_4:
[----:B------:R-:W-:Y:S05]  /*0b50*/  BRA.U UP1, `(.L_x_0) ;  /* 0x0000000101307547 */ /* 0x000fea000b800000 */
[----:B0-----:R-:W0:Y:S01]  /*0b60*/  LDC.64 R8, c[0x0][0x388] ;  /* 0x0000e200ff087b82 */ /* 0x001e220000000a00 */
[----:B------:R-:W-:-:S07]  /*0b70*/  IMAD.IADD R11, R4, 0x1, R5 ;  /* 0x00000001040b7824 */ /* 0x000fce00078e0205 */
[----:B------:R-:W4:Y:S01]  /*0b80*/  LDC.64 R14, c[0x0][0x380] ;  /* 0x0000e000ff0e7b82 */ /* 0x000f220000000a00 */
[----:B0-----:R-:W-:-:S04]  /*0b90*/  IMAD.WIDE.U32 R8, R5, 0x10, R8 ;  /* 0x0000001005087825 */ /* 0x001fc800078e0008 */
[----:B----4-:R-:W-:Y:S02]  /*0ba0*/  IMAD.WIDE.U32 R14, R11, 0x8, R14 ;  /* 0x000000080b0e7825 */ /* 0x010fe400078e000e */
[----:B------:R-:W4:Y:S04]  /*0bb0*/  LDG.E.128 R8, desc[UR10][R8.64] ;  /* 0x0000000a08087981 */ /* 0x000f28000c1e1d00 */
[----:B------:R-:W4:Y:S02]  /*0bc0*/  LDG.E.64 R4, desc[UR10][R14.64] ;  /* 0x0000000a0e047981 */ /* 0x000f24000c1e1b00 */
[----:B----4-:R-:W-:-:S07]  /*0bd0*/  DFMA R4, R4, R8, R18 ;  /* 0x000000080404722b */ /* 0x010fce0000000012 */
[----:B------:R4:W-:Y:S04]  /*0be0*/  STG.E.64 desc[UR10][R12.64], R4 ;  /* 0x000000040c007986 */ /* 0x0009e8000c101b0a */
[----:B------:R-:W5:Y:S02]  /*0bf0*/  LDG.E.64 R16, desc[UR10][R14.64] ;  /* 0x0000000a0e107981 */ /* 0x000f64000c1e1b00 */
[----:B-----5:R-:W-:-:S07]  /*0c00*/  DFMA R10, R10, R16, R20 ;  /* 0x000000100a0a722b */ /* 0x020fce0000000014 */
[----:B------:R4:W-:Y:S04]  /*0c10*/  STG.E.64 desc[UR10][R12.64+0x8], R10 ;  /* 0x0000080a0c007986 */ /* 0x0009e8000c101b0a */
.L_x_0:
[----:B0-----:R-:W0:Y:S08]  /*0c20*/  LDC.64 R8, c[0x0][0x388] ;  /* 0x0000e200ff087b82 */ /* 0x001e300000000a00 */
[----:B----4-:R-:W4:Y:S01]  /*0c30*/  LDC.64 R4, c[0x0][0x3c8] ;  /* 0x0000f200ff047b82 */ /* 0x010f220000000a00 */
[----:B0-----:R-:W-:-:S06]  /*0c40*/  IMAD.WIDE.U32 R8, R0, 0x10, R8 ;  /* 0x0000001000087825 */ /* 0x001fcc00078e0008 */
[----:B------:R-:W5:Y:S01]  /*0c50*/  LDG.E.128 R8, desc[UR10][R8.64] ;  /* 0x0000000a08087981 */ /* 0x000f62000c1e1d00 */
[----:B------:R-:W-:Y:S01]  /*0c60*/  ISETP.GE.AND P0, PT, R3, 0x1, PT ;  /* 0x000000010300780c */ /* 0x000fe20003f06270 */
[----:B----4-:R-:W-:-:S05]  /*0c70*/  IMAD.WIDE.U32 R4, R0, 0x10, R4 ;  /* 0x0000001000047825 */ /* 0x010fca00078e0004 */
[----:B-----5:R0:W-:Y:S07]  /*0c80*/  STG.E.128 desc[UR10][R4.64], R8 ;  /* 0x0000000804007986 */ /* 0x0201ee000c101d0a */
[----:B------:R-:W-:Y:S05]  /*0c90*/  @!P0 EXIT ;  /* 0x000000000000894d */ /* 0x000fea0003800000 */
[C---:B------:R-:W-:Y:S01]  /*0ca0*/  ISETP.GE.U32.AND P1, PT, R3.reuse, 0x8, PT ;  /* 0x000000080300780c */ /* 0x040fe20003f26070 */
[----:B------:R-:W-:Y:S01]  /*0cb0*/  HFMA2 R17, -RZ, RZ, 0, 0 ;  /* 0x00000000ff117431 */ /* 0x000fe200000001ff */
[----:B------:R-:W-:Y:S01]  /*0cc0*/  LOP3.LUT R0, R3, 0x7, RZ, 0xc0, !PT ;  /* 0x0000000703007812 */ /* 0x000fe200078ec0ff */
[----:B------:R-:W-:Y:S01]  /*0cd0*/  IMAD.MOV.U32 R15, RZ, RZ, R11 ;  /* 0x000000ffff0f7224 */ /* 0x000fe200078e000b */
[----:B-123--:R-:W-:Y:S02]  /*0ce0*/  MOV R12, R8 ;  /* 0x00000008000c7202 */ /* 0x00efe40000000f00 */
[----:B------:R-:W-:Y:S02]  /*0cf0*/  ISETP.NE.AND P0, PT, R0, RZ, PT ;  /* 0x000000ff0000720c */ /* 0x000fe40003f05270 */
[----:B------:R-:W-:Y:S02]  /*0d00*/  MOV R13, R9 ;  /* 0x00000009000d7202 */ /* 0x000fe40000000f00 */
[----:B------:R-:W-:-:S03]  /*0d10*/  MOV R14, R10 ;  /* 0x0000000a000e7202 */ /* 0x000fc60000000f00 */
[----:B------:R-:W-:Y:S06]  /*0d20*/  @!P1 BRA `(.L_x_5) ;  /* 0x0000000800089947 */ /* 0x000fec0003800000 */
[----:B------:R-:W1:Y:S01]  /*0d30*/  LDCU.64 UR4, c[0x0][0x3b8] ;  /* 0x00007700ff0477ac */ /* 0x000e620008000a00 */
[----:B0-----:R-:W-:Y:S01]  /*0d40*/  IMAD.WIDE.U32 R8, R2, 0x10, R6 ;  /* 0x0000001002087825 */ /* 0x001fe200078e0006 */
[----:B------:R-:W-:Y:S01]  /*0d50*/  LOP3.LUT R17, R3, 0x7ffffff8, RZ, 0xc0, !PT ;  /* 0x7ffffff803117812 */ /* 0x000fe200078ec0ff */
[----:B------:R-:W0:Y:S01]  /*0d60*/  LDCU.64 UR6, c[0x0][0x3a0] ;  /* 0x00007400ff0677ac */ /* 0x000e220008000a00 */
[----:B------:R-:W-:Y:S02]  /*0d70*/  IADD3 R22, P1, PT, R8, 0x40, RZ ;  /* 0x0000004008167810 */ /* 0x000fe40007f3e0ff */
[----:B------:R-:W-:Y:S02]  /*0d80*/  IADD3 R16, PT, PT, -R17, RZ, RZ ;  /* 0x000000ff11107210 */ /* 0x000fe40007ffe1ff */
[----:B------:R-:W-:Y:S01]  /*0d90*/  IADD3.X R23, PT, PT, RZ, R9, RZ, P1, !PT ;  /* 0x00000009ff177210 */ /* 0x000fe20000ffe4ff */
[----:B-1----:R-:W-:-:S04]  /*0da0*/  UIADD3 UR4, UP0, UPT, UR4, 0x10, URZ ;  /* 0x0000001004047890 */ /* 0x002fc8000ff1e0ff */
[----:B------:R-:W-:Y:S02]  /*0db0*/  UIADD3.X UR5, UPT, UPT, URZ, UR5, URZ, UP0, !UPT ;  /* 0x00000005ff057290 */ /* 0x000fe400087fe4ff */
[----:B------:R-:W-:-:S04]  /*0dc0*/  IMAD.U32 R20, RZ, RZ, UR4 ;  /* 0x00000004ff147e24 */ /* 0x000fc8000f8e00ff */
[----:B0-----:R-:W-:-:S07]  /*0dd0*/  MOV R21, UR5 ;  /* 0x0000000500157c02 */ /* 0x001fce0008000f00 */
.L_x_6:
[----:B------:R-:W2:Y:S01]  /*0de0*/  LDG.E R27, desc[UR10][R20.64+-0x10] ;  /* 0xfffff00a141b7981 */ /* 0x000ea2000c1e1900 */
[----:B------:R-:W2:Y:S03]  /*0df0*/  LDC.64 R18, c[0x0][0x398] ;  /* 0x0000e600ff127b82 */ /* 0x000ea60000000a00 */
[----:B-1----:R-:W3:Y:S01]  /*0e00*/  LDG.E.128 R8, desc[UR10][R22.64+-0x40] ;  /* 0xffffc00a16087981 */ /* 0x002ee2000c1e1d00 */
[----:B--2---:R-:W-:-:S05]  /*0e10*/  IMAD.WIDE R26, R27, 0x8, R18 ;  /* 0x000000081b1a7825 */ /* 0x004fca00078e0212 */
[----:B------:R-:W2:Y:S02]  /*0e20*/  LDG.E.64 R24, desc[UR10][R26.64] ;  /* 0x0000000a1a187981 */ /* 0x000ea4000c1e1b00 */
[----:B--2---:R-:W-:-:S08]  /*0e30*/  DMUL R24, R24, UR6 ;  /* 0x0000000618187c28 */ /* 0x004fd00008000000 */
[----:B---3--:R-:W-:-:S07]  /*0e40*/  DFMA R8, R24, R8, R12 ;  /* 0x000000081808722b */ /* 0x008fce000000000c */
[----:B------:R0:W-:Y:S04]  /*0e50*/  STG.E.64 desc[UR10][R4.64], R8 ;  /* 0x0000000804007986 */ /* 0x0001e8000c101b0a */
[----:B------:R-:W2:Y:S02]  /*0e60*/  LDG.E R25, desc[UR10][R20.64+-0x10] ;  /* 0xfffff00a14197981 */ /* 0x000ea4000c1e1900 */
[----:B--2---:R-:W-:-:S06]  /*0e70*/  IMAD.WIDE R24, R25, 0x8, R18 ;  /* 0x0000000819187825 */ /* 0x004fcc00078e0212 */
[----:B------:R-:W2:Y:S02]  /*0e80*/  LDG.E.64 R24, desc[UR10][R24.64] ;  /* 0x0000000a18187981 */ /* 0x000ea4000c1e1b00 */
[----:B--2---:R-:W-:-:S08]  /*0e90*/  DMUL R12, R24, UR6 ;  /* 0x00000006180c7c28 */ /* 0x004fd00008000000 */
[----:B------:R-:W-:-:S07]  /*0ea0*/  DFMA R10, R10, R12, R14 ;  /* 0x0000000c0a0a722b */ /* 0x000fce000000000e */
[----:B------:R1:W-:Y:S04]  /*0eb0*/  STG.E.64 desc[UR10][R4.64+0x8], R10 ;  /* 0x0000080a04007986 */ /* 0x0003e8000c101b0a */
[----:B------:R-:W2:Y:S04]  /*0ec0*/  LDG.E R15, desc[UR10][R20.64+-0xc] ;  /* 0xfffff40a140f7981 */ /* 0x000ea8000c1e1900 */
[----:B------:R-:W0:Y:S01]  /*0ed0*/  LDG.E.64 R12, desc[UR10][R22.64+-0x30] ;  /* 0xffffd00a160c7981 */ /* 0x000e22000c1e1b00 */
[----:B--2---:R-:W-:-:S06]  /*0ee0*/  IMAD.WIDE R14, R15, 0x8, R18 ;  /* 0x000000080f0e7825 */ /* 0x004fcc00078e0212 */
[----:B------:R-:W2:Y:S02]  /*0ef0*/  LDG.E.64 R14, desc[UR10][R14.64] ;  /* 0x0000000a0e0e7981 */ /* 0x000ea4000c1e1b00 */
[----:B--2---:R-:W-:-:S08]  /*0f00*/  DMUL R26, R14, UR6 ;  /* 0x000000060e1a7c28 */ /* 0x004fd00008000000 */
[----:B0-----:R-:W-:-:S07]  /*0f10*/  DFMA R8, R26, R12, R8 ;  /* 0x0000000c1a08722b */ /* 0x001fce0000000008 */
[----:B------:R0:W-:Y:S04]  /*0f20*/  STG.E.64 desc[UR10][R4.64], R8 ;  /* 0x0000000804007986 */ /* 0x0001e8000c101b0a */
[----:B------:R-:W2:Y:S04]  /*0f30*/  LDG.E R25, desc[UR10][R20.64+-0xc] ;  /* 0xfffff40a14197981 */ /* 0x000ea8000c1e1900 */
[----:B------:R-:W1:Y:S01]  /*0f40*/  LDG.E.64 R12, desc[UR10][R22.64+-0x28] ;  /* 0xffffd80a160c7981 */ /* 0x000e62000c1e1b00 */
[----:B--2---:R-:W-:-:S06]  /*0f50*/  IMAD.WIDE R24, R25, 0x8, R18 ;  /* 0x0000000819187825 */ /* 0x004fcc00078e0212 */
[----:B------:R-:W2:Y:S02]  /*0f60*/  LDG.E.64 R24, desc[UR10][R24.64] ;  /* 0x0000000a18187981 */ /* 0x000ea4000c1e1b00 */
[----:B--2---:R-:W-:-:S08]  /*0f70*/  DMUL R26, R24, UR6 ;  /* 0x00000006181a7c28 */ /* 0x004fd00008000000 */
[----:B-1----:R-:W-:-:S07]  /*0f80*/  DFMA R10, R26, R12, R10 ;  /* 0x0000000c1a0a722b */ /* 0x002fce000000000a */
        /* <DEDUP_REMOVED lines=72> */
[----:B------:R-:W3:Y:S01]  /*1410*/  LDG.E.64 R12, desc[UR10][R22.64+0x30] ;  /* 0x0000300a160c7981 */ /* 0x000ee2000c1e1b00 */
[----:B--2---:R-:W-:-:S06]  /*1420*/  IMAD.WIDE R26, R27, 0x8, R18 ;  /* 0x000000081b1a7825 */ /* 0x004fcc00078e0212 */
[----:B------:R-:W2:Y:S02]  /*1430*/  LDG.E.64 R26, desc[UR10][R26.64] ;  /* 0x0000000a1a1a7981 */ /* 0x000ea4000c1e1b00 */
[----:B--2---:R-:W-:-:S08]  /*1440*/  DMUL R14, R26, UR6 ;  /* 0x000000061a0e7c28 */ /* 0x004fd00008000000 */
[----:B---3--:R-:W-:-:S07]  /*1450*/  DFMA R12, R14, R12, R8 ;  /* 0x0000000c0e0c722b */ /* 0x008fce0000000008 */
[----:B------:R1:W-:Y:S04]  /*1460*/  STG.E.64 desc[UR10][R4.64], R12 ;  /* 0x0000000c04007986 */ /* 0x0003e8000c101b0a */
[----:B0-----:R-:W2:Y:S02]  /*1470*/  LDG.E R9, desc[UR10][R20.64+0xc] ;  /* 0x00000c0a14097981 */ /* 0x001ea4000c1e1900 */
[----:B--2---:R-:W-:Y:S02]  /*1480*/  IMAD.WIDE R18, R9, 0x8, R18 ;  /* 0x0000000809127825 */ /* 0x004fe400078e0212 */
[----:B------:R0:W2:Y:S04]  /*1490*/  LDG.E.64 R8, desc[UR10][R22.64+0x38] ;  /* 0x0000380a16087981 */ /* 0x0000a8000c1e1b00 */
[----:B------:R-:W3:Y:S01]  /*14a0*/  LDG.E.64 R18, desc[UR10][R18.64] ;  /* 0x0000000a12127981 */ /* 0x000ee2000c1e1b00 */
[----:B------:R-:W-:-:S04]  /*14b0*/  IADD3 R16, PT, PT, R16, 0x8, RZ ;  /* 0x0000000810107810 */ /* 0x000fc80007ffe0ff */
[----:B------:R-:W-:Y:S02]  /*14c0*/  ISETP.NE.AND P1, PT, R16, RZ, PT ;  /* 0x000000ff1000720c */ /* 0x000fe40003f25270 */
[----:B0-----:R-:W-:Y:S02]  /*14d0*/  IADD3 R22, P3, PT, R22, 0x80, RZ ;  /* 0x0000008016167810 */ /* 0x001fe40007f7e0ff */
[----:B------:R-:W-:-:S03]  /*14e0*/  IADD3 R20, P2, PT, R20, 0x20, RZ ;  /* 0x0000002014147810 */ /* 0x000fc60007f5e0ff */
[----:B------:R-:W-:Y:S01]  /*14f0*/  IMAD.X R23, RZ, RZ, R23, P3 ;  /* 0x000000ffff177224 */ /* 0x000fe200018e0617 */
[----:B------:R-:W-:Y:S01]  /*1500*/  IADD3.X R21, PT, PT, RZ, R21, RZ, P2, !PT ;  /* 0x00000015ff157210 */ /* 0x000fe200017fe4ff */
[----:B---3--:R-:W-:-:S08]  /*1510*/  DMUL R14, R18, UR6 ;  /* 0x00000006120e7c28 */ /* 0x008fd00008000000 */
[----:B--2---:R-:W-:-:S07]  /*1520*/  DFMA R14, R14, R8, R10 ;  /* 0x000000080e0e722b */ /* 0x004fce000000000a */
[----:B------:R1:W-:Y:S01]  /*1530*/  STG.E.64 desc[UR10][R4.64+0x8], R14 ;  /* 0x0000080e04007986 */ /* 0x0003e2000c101b0a */
[----:B------:R-:W-:Y:S05]  /*1540*/  @P1 BRA `(.L_x_6) ;  /* 0xfffffff800241947 */ /* 0x000fea000383ffff */
.L_x_5:
[----:B------:R-:W-:Y:S05]  /*1550*/  @!P0 EXIT ;  /* 0x000000000000894d */ /* 0x000fea0003800000 */
[----:B------:R-:W-:Y:S02]  /*1560*/  ISETP.GE.U32.AND P0, PT, R0, 0x4, PT ;  /* 0x000000040000780c */ /* 0x000fe40003f06070 */
[----:B------:R-:W-:-:S04]  /*1570*/  LOP3.LUT R16, R3, 0x3, RZ, 0xc0, !PT ;  /* 0x0000000303107812 */ /* 0x000fc800078ec0ff */
[----:B------:R-:W-:-:S07]  /*1580*/  ISETP.NE.AND P1, PT, R16, RZ, PT ;  /* 0x000000ff1000720c */ /* 0x000fce0003f25270 */
[----:B------:R-:W-:Y:S06]  /*1590*/  @!P0 BRA `(.L_x_7) ;  /* 0x00000004000c8947 */ /* 0x000fec0003800000 */
[----:B------:R-:W2:Y:S08]  /*15a0*/  LDC.64 R18, c[0x0][0x3b8] ;  /* 0x0000ee00ff127b82 */ /* 0x000eb00000000a00 */
[----:B------:R-:W3:Y:S01]  /*15b0*/  LDC.64 R20, c[0x0][0x398] ;  /* 0x0000e600ff147b82 */ /* 0x000ee20000000a00 */
[----:B0-----:R-:W-:Y:S01]  /*15c0*/  IADD3 R9, PT, PT, R2, R17, RZ ;  /* 0x0000001102097210 */ /* 0x001fe20007ffe0ff */
[----:B------:R-:W0:Y:S01]  /*15d0*/  LDCU.64 UR6, c[0x0][0x3a0] ;  /* 0x00007400ff0677ac */ /* 0x000e220008000a00 */
[----:B------:R-:W4:Y:S01]  /*15e0*/  LDCU.64 UR4, c[0x0][0x3c0] ;  /* 0x00007800ff0477ac */ /* 0x000f220008000a00 */
[----:B--2---:R-:W-:-:S05]  /*15f0*/  IMAD.WIDE.U32 R18, R17, 0x4, R18 ;  /* 0x0000000411127825 */ /* 0x004fca00078e0012 */
[----:B------:R-:W3:Y:S01]  /*1600*/  LDG.E R23, desc[UR10][R18.64] ;  /* 0x0000000a12177981 */ /* 0x000ee2000c1e1900 */
[----:B------:R-:W-:-:S06]  /*1610*/  IMAD.WIDE.U32 R8, R9, 0x10, R6 ;  /* 0x0000001009087825 */ /* 0x000fcc00078e0006 */
[----:B-1----:R-:W2:Y:S01]  /*1620*/  LDG.E.128 R8, desc[UR10][R8.64] ;  /* 0x0000000a08087981 */ /* 0x002ea2000c1e1d00 */
[----:B---3--:R-:W-:-:S06]  /*1630*/  IMAD.WIDE R22, R23, 0x8, R20 ;  /* 0x0000000817167825 */ /* 0x008fcc00078e0214 */
[----:B------:R-:W0:Y:S02]  /*1640*/  LDG.E.64 R22, desc[UR10][R22.64] ;  /* 0x0000000a16167981 */ /* 0x000e24000c1e1b00 */
[----:B0-----:R-:W-:-:S08]  /*1650*/  DMUL R24, R22, UR6 ;  /* 0x0000000616187c28 */ /* 0x001fd00008000000 */
[----:B--2---:R-:W-:-:S07]  /*1660*/  DFMA R12, R24, R8, R12 ;  /* 0x00000008180c722b */ /* 0x004fce000000000c */
[----:B------:R0:W-:Y:S04]  /*1670*/  STG.E.64 desc[UR10][R4.64], R12 ;  /* 0x0000000c04007986 */ /* 0x0001e8000c101b0a */
[----:B------:R-:W2:Y:S02]  /*1680*/  LDG.E R25, desc[UR10][R18.64] ;  /* 0x0000000a12197981 */ /* 0x000ea4000c1e1900 */
[----:B--2---:R-:W-:-:S06]  /*1690*/  IMAD.WIDE R24, R25, 0x8, R20 ;  /* 0x0000000819187825 */ /* 0x004fcc00078e0214 */
[----:B------:R-:W2:Y:S02]  /*16a0*/  LDG.E.64 R24, desc[UR10][R24.64] ;  /* 0x0000000a18187981 */ /* 0x000ea4000c1e1b00 */
[----:B--2---:R-:W-:-:S08]  /*16b0*/  DMUL R26, R24, UR6 ;  /* 0x00000006181a7c28 */ /* 0x004fd00008000000 */
[----:B------:R-:W-:-:S07]  /*16c0*/  DFMA R10, R10, R26, R14 ;  /* 0x0000001a0a0a722b */ /* 0x000fce000000000e */
[----:B------:R1:W-:Y:S04]  /*16d0*/  STG.E.64 desc[UR10][R4.64+0x8], R10 ;  /* 0x0000080a04007986 */ /* 0x0003e8000c101b0a */
[----:B------:R-:W2:Y:S01]  /*16e0*/  LDG.E R15, desc[UR10][R18.64+0x4] ;  /* 0x0000040a120f7981 */ /* 0x000ea2000c1e1900 */
[----:B------:R-:W-:-:S04]  /*16f0*/  IADD3 R0, P0, PT, R2, R17, RZ ;  /* 0x0000001102007210 */ /* 0x000fc80007f1e0ff */
[----:B------:R-:W-:Y:S02]  /*1700*/  IADD3.X R9, PT, PT, RZ, RZ, RZ, P0, !PT ;  /* 0x000000ffff097210 */ /* 0x000fe400007fe4ff */
[----:B----4-:R-:W-:-:S04]  /*1710*/  LEA R8, P0, R0, UR4, 0x4 ;  /* 0x0000000400087c11 */ /* 0x010fc8000f8020ff */
[----:B------:R-:W-:-:S05]  /*1720*/  LEA.HI.X R9, R0, UR5, R9, 0x4, P0 ;  /* 0x0000000500097c11 */ /* 0x000fca00080f2409 */
        /* <DEDUP_REMOVED lines=27> */
[----:B------:R-:W3:Y:S04]  /*18e0*/  LDG.E R25, desc[UR10][R18.64+0xc] ;  /* 0x00000c0a12197981 */ /* 0x000ee8000c1e1900 */
[----:B------:R-:W0:Y:S01]  /*18f0*/  LDG.E.64 R26, desc[UR10][R8.64+0x30] ;  /* 0x0000300a081a7981 */ /* 0x000e22000c1e1b00 */
[----:B---3--:R-:W-:-:S06]  /*1900*/  IMAD.WIDE R24, R25, 0x8, R20 ;  /* 0x0000000819187825 */ /* 0x008fcc00078e0214 */
[----:B------:R-:W3:Y:S02]  /*1910*/  LDG.E.64 R24, desc[UR10][R24.64] ;  /* 0x0000000a18187981 */ /* 0x000ee4000c1e1b00 */
[----:B---3--:R-:W-:-:S08]  /*1920*/  DMUL R14, R24, UR6 ;  /* 0x00000006180e7c28 */ /* 0x008fd00008000000 */
[----:B0-----:R-:W-:-:S07]  /*1930*/  DFMA R12, R14, R26, R12 ;  /* 0x0000001a0e0c722b */ /* 0x001fce000000000c */
[----:B------:R2:W-:Y:S04]  /*1940*/  STG.E.64 desc[UR10][R4.64], R12 ;  /* 0x0000000c04007986 */ /* 0x0005e8000c101b0a */
[----:B------:R-:W3:Y:S04]  /*1950*/  LDG.E R15, desc[UR10][R18.64+0xc] ;  /* 0x00000c0a120f7981 */ /* 0x000ee8000c1e1900 */
[----:B------:R-:W4:Y:S01]  /*1960*/  LDG.E.64 R22, desc[UR10][R8.64+0x38] ;  /* 0x0000380a08167981 */ /* 0x000f22000c1e1b00 */
[----:B---3--:R-:W-:-:S06]  /*1970*/  IMAD.WIDE R20, R15, 0x8, R20 ;  /* 0x000000080f147825 */ /* 0x008fcc00078e0214 */
[----:B------:R-:W3:Y:S01]  /*1980*/  LDG.E.64 R20, desc[UR10][R20.64] ;  /* 0x0000000a14147981 */ /* 0x000ee2000c1e1b00 */
[----:B------:R-:W-:Y:S01]  /*1990*/  IADD3 R17, PT, PT, R17, 0x4, RZ ;  /* 0x0000000411117810 */ /* 0x000fe20007ffe0ff */
[----:B---3--:R-:W-:-:S08]  /*19a0*/  DMUL R14, R20, UR6 ;  /* 0x00000006140e7c28 */ /* 0x008fd00008000000 */
[----:B----4-:R-:W-:-:S07]  /*19b0*/  DFMA R14, R14, R22, R10 ;  /* 0x000000160e0e722b */ /* 0x010fce000000000a */
[----:B------:R2:W-:Y:S04]  /*19c0*/  STG.E.64 desc[UR10][R4.64+0x8], R14 ;  /* 0x0000080e04007986 */ /* 0x0005e8000c101b0a */
.L_x_7:
[----:B------:R-:W-:Y:S05]  /*19d0*/  @!P1 EXIT ;  /* 0x000000000000994d */ /* 0x000fea0003800000 */
[----:B------:R-:W-:Y:S02]  /*19e0*/  ISETP.NE.AND P0, PT, R16, 0x1, PT ;  /* 0x000000011000780c */ /* 0x000fe40003f05270 */
[----:B------:R-:W-:-:S04]  /*19f0*/  LOP3.LUT R3, R3, 0x1, RZ, 0xc0, !PT ;  /* 0x0000000103037812 */ /* 0x000fc800078ec0ff */
[----:B------:R-:W-:-:S07]  /*1a00*/  ISETP.NE.U32.AND P1, PT, R3, 0x1, PT ;  /* 0x000000010300780c */ /* 0x000fce0003f25070 */
[----:B------:R-:W-:Y:S06]  /*1a10*/  @!P0 BRA `(.L_x_8) ;  /* 0x00000000009c8947 */ /* 0x000fec0003800000 */
[----:B------:R-:W3:Y:S08]  /*1a20*/  LDC.64 R18, c[0x0][0x3b8] ;  /* 0x0000ee00ff127b82 */ /* 0x000ef00000000a00 */
[----:B------:R-:W4:Y:S01]  /*1a30*/  LDC.64 R20, c[0x0][0x398] ;  /* 0x0000e600ff147b82 */ /* 0x000f220000000a00 */
[----:B------:R-:W-:Y:S01]  /*1a40*/  IMAD.IADD R27, R2, 0x1, R17 ;  /* 0x00000001021b7824 */ /* 0x000fe200078e0211 */
[----:B------:R-:W5:Y:S01]  /*1a50*/  LDCU.64 UR4, c[0x0][0x3a0] ;  /* 0x00007400ff0477ac */ /* 0x000f620008000a00 */
[----:B------:R-:W5:Y:S01]  /*1a60*/  LDCU.64 UR6, c[0x0][0x3c0] ;  /* 0x00007800ff0677ac */ /* 0x000f620008000a00 */
[----:B---3--:R-:W-:-:S05]  /*1a70*/  IMAD.WIDE.U32 R18, R17, 0x4, R18 ;  /* 0x0000000411127825 */ /* 0x008fca00078e0012 */
[----:B------:R-:W4:Y:S01]  /*1a80*/  LDG.E R23, desc[UR10][R18.64] ;  /* 0x0000000a12177981 */ /* 0x000f22000c1e1900 */
[----:B------:R-:W-:-:S05]  /*1a90*/  IMAD.WIDE.U32 R26, R27, 0x10, R6 ;  /* 0x000000101b1a7825 */ /* 0x000fca00078e0006 */
[----:B012---:R-:W2:Y:S01]  /*1aa0*/  LDG.E.128 R8, desc[UR10][R26.64] ;  /* 0x0000000a1a087981 */ /* 0x007ea2000c1e1d00 */
[----:B----4-:R-:W-:-:S06]  /*1ab0*/  IMAD.WIDE R22, R23, 0x8, R20 ;  /* 0x0000000817167825 */ /* 0x010fcc00078e0214 */
[----:B------:R-:W5:Y:S02]  /*1ac0*/  LDG.E.64 R22, desc[UR10][R22.64] ;  /* 0x0000000a16167981 */ /* 0x000f64000c1e1b00 */
[----:B-----5:R-:W-:-:S08]  /*1ad0*/  DMUL R24, R22, UR4 ;  /* 0x0000000416187c28 */ /* 0x020fd00008000000 */
        /* <DEDUP_REMOVED lines=11> */
[----:B------:R-:W-:-:S04]  /*1b90*/  LEA R22, P0, R0, UR6, 0x4 ;  /* 0x0000000600167c11 */ /* 0x000fc8000f8020ff */
[----:B------:R-:W-:-:S05]  /*1ba0*/  LEA.HI.X R23, R0, UR7, R3, 0x4, P0 ;  /* 0x0000000700177c11 */ /* 0x000fca00080f2403 */
[----:B------:R-:W4:Y:S01]  /*1bb0*/  LDG.E.64 R24, desc[UR10][R22.64+0x10] ;  /* 0x0000100a16187981 */ /* 0x000f22000c1e1b00 */
[----:B--2---:R-:W-:-:S06]  /*1bc0*/  IMAD.WIDE R14, R15, 0x8, R20 ;  /* 0x000000080f0e7825 */ /* 0x004fcc00078e0214 */
[----:B------:R-:W2:Y:S02]  /*1bd0*/  LDG.E.64 R14, desc[UR10][R14.64] ;  /* 0x0000000a0e0e7981 */ /* 0x000ea4000c1e1b00 */
[----:B--2---:R-:W-:-:S08]  /*1be0*/  DMUL R12, R14, UR4 ;  /* 0x000000040e0c7c28 */ /* 0x004fd00008000000 */
[----:B----4-:R-:W-:-:S07]  /*1bf0*/  DFMA R12, R12, R24, R8 ;  /* 0x000000180c0c722b */ /* 0x010fce0000000008 */
[----:B------:R3:W-:Y:S04]  /*1c00*/  STG.E.64 desc[UR10][R4.64], R12 ;  /* 0x0000000c04007986 */ /* 0x0007e8000c101b0a */
[----:B------:R-:W2:Y:S04]  /*1c10*/  LDG.E R19, desc[UR10][R18.64+0x4] ;  /* 0x0000040a12137981 */ /* 0x000ea8000c1e1900 */
[----:B------:R-:W4:Y:S01]  /*1c20*/  LDG.E.64 R24, desc[UR10][R22.64+0x18] ;  /* 0x0000180a16187981 */ /* 0x000f22000c1e1b00 */
[----:B--2---:R-:W-:-:S06]  /*1c30*/  IMAD.WIDE R20, R19, 0x8, R20 ;  /* 0x0000000813147825 */ /* 0x004fcc00078e0214 */
[----:B------:R-:W0:Y:S01]  /*1c40*/  LDG.E.64 R20, desc[UR10][R20.64] ;  /* 0x0000000a14147981 */ /* 0x000e22000c1e1b00 */
[----:B------:R-:W-:Y:S01]  /*1c50*/  IADD3 R17, PT, PT, R17, 0x2, RZ ;  /* 0x0000000211117810 */ /* 0x000fe20007ffe0ff */
[----:B0-----:R-:W-:-:S08]  /*1c60*/  DMUL R8, R20, UR4 ;  /* 0x0000000414087c28 */ /* 0x001fd00008000000 */
[----:B----4-:R-:W-:-:S07]  /*1c70*/  DFMA R14, R8, R24, R10 ;  /* 0x00000018080e722b */ /* 0x010fce000000000a */
[----:B------:R3:W-:Y:S04]  /*1c80*/  STG.E.64 desc[UR10][R4.64+0x8], R14 ;  /* 0x0000080e04007986 */ /* 0x0007e8000c101b0a */
.L_x_8:
[----:B------:R-:W-:Y:S05]  /*1c90*/  @P1 EXIT ;  /* 0x000000000000194d */ /* 0x000fea0003800000 */
[----:B------:R-:W4:Y:S08]  /*1ca0*/  LDC.64 R20, c[0x0][0x3b8] ;  /* 0x0000ee00ff147b82 */ /* 0x000f300000000a00 */
[----:B------:R-:W5:Y:S01]  /*1cb0*/  LDC.64 R18, c[0x0][0x398] ;  /* 0x0000e600ff127b82 */ /* 0x000f620000000a00 */
[----:B0-----:R-:W-:Y:S01]  /*1cc0*/  IADD3 R9, PT, PT, R2, R17, RZ ;  /* 0x0000001102097210 */ /* 0x001fe20007ffe0ff */
[----:B------:R-:W0:Y:S01]  /*1cd0*/  LDCU.64 UR4, c[0x0][0x3a0] ;  /* 0x00007400ff0477ac */ /* 0x000e220008000a00 */
[----:B----4-:R-:W-:-:S05]  /*1ce0*/  IMAD.WIDE.U32 R20, R17, 0x4, R20 ;  /* 0x0000000411147825 */ /* 0x010fca00078e0014 */
[----:B------:R-:W5:Y:S01]  /*1cf0*/  LDG.E R23, desc[UR10][R20.64] ;  /* 0x0000000a14177981 */ /* 0x000f62000c1e1900 */
[----:B------:R-:W-:-:S06]  /*1d00*/  IMAD.WIDE.U32 R8, R9, 0x10, R6 ;  /* 0x0000001009087825 */ /* 0x000fcc00078e0006 */
[----:B-123--:R-:W2:Y:S01]  /*1d10*/  LDG.E.128 R8, desc[UR10][R8.64] ;  /* 0x0000000a08087981 */ /* 0x00eea2000c1e1d00 */
[----:B-----5:R-:W-:-:S06]  /*1d20*/  IMAD.WIDE R22, R23, 0x8, R18 ;  /* 0x0000000817167825 */ /* 0x020fcc00078e0212 */
[----:B------:R-:W0:Y:S02]  /*1d30*/  LDG.E.64 R22, desc[UR10][R22.64] ;  /* 0x0000000a16167981 */ /* 0x000e24000c1e1b00 */
[----:B0-----:R-:W-:-:S08]  /*1d40*/  DMUL R2, R22, UR4 ;  /* 0x0000000416027c28 */ /* 0x001fd00008000000 */
[----:B--2---:R-:W-:-:S07]  /*1d50*/  DFMA R2, R2, R8, R12 ;  /* 0x000000080202722b */ /* 0x004fce000000000c */
[----:B------:R-:W-:Y:S04]  /*1d60*/  STG.E.64 desc[UR10][R4.64], R2 ;  /* 0x0000000204007986 */ /* 0x000fe8000c101b0a */
[----:B------:R-:W2:Y:S02]  /*1d70*/  LDG.E R21, desc[UR10][R20.64] ;  /* 0x0000000a14157981 */ /* 0x000ea4000c1e1900 */
[----:B--2---:R-:W-:-:S06]  /*1d80*/  IMAD.WIDE R18, R21, 0x8, R18 ;  /* 0x0000000815127825 */ /* 0x004fcc00078e0212 */
[----:B------:R-:W2:Y:S02]  /*1d90*/  LDG.E.64 R18, desc[UR10][R18.64] ;  /* 0x0000000a12127981 */ /* 0x000ea4000c1e1b00 */
[----:B--2---:R-:W-:-:S08]  /*1da0*/  DMUL R6, R18, UR4 ;  /* 0x0000000412067c28 */ /* 0x004fd00008000000 */
[----:B------:R-:W-:-:S07]  /*1db0*/  DFMA R6, R10, R6, R14 ;  /* 0x000000060a06722b */ /* 0x000fce000000000e */
[----:B------:R-:W-:Y:S01]  /*1dc0*/  STG.E.64 desc[UR10][R4.64+0x8], R6 ;  /* 0x0000080604007986 */ /* 0x000fe2000c101b0a */
[----:B------:R-:W-:Y:S05]  /*1dd0*/  EXIT ;  /* 0x000000000000794d */ /* 0x000fea0003800000 */
.L_x_9:
[----:B------:R-:W-:-:S00]  /*1de0*/  BRA `(.L_x_9) ;  /* 0xfffffffc00fc7947 */ /* 0x000fc0000383ffff */
[----:B------:R-:W-:-:S00]  /*1df0*/  NOP ;  /* 0x0000000000007918 */ /* 0x000fc00000000000 */
        /* <DEDUP_REMOVED lines=8> */
.L_x_10:


//--------------------- .nv.shared.reserved.0     --------------------------
	.section	.nv.shared.reserved.0,"aw",@nobits
	.weak		__nv_reservedSMEM_offset_0_alias
	.size		__nv_reservedSMEM_offset_0_alias, 0, 64
	.other		__nv_reservedSMEM_offset_0_alias,@"STO_CUDA_RESERVED_SHARED STV_DEFAULT"
__nv_reservedSMEM_offset_0_alias:
	.zero		0
	.zero		64


//--------------------- .nv.constant0._Z9make_stepPKdPK7double2S3_S0_diiiPKiPS1_S6_ --------------------------
	.section	.nv.constant0._Z9make_stepPKdPK7double2S3_S0_diiiPKiPS1_S6_,"a",@progbits
	.sectionflags	@""
	.align	4
.nv.constant0._Z9make_stepPKdPK7double2S3_S0_diiiPKiPS1_S6_:
	.zero		976


//--------------------- SYMBOLS --------------------------

	.type		.nv.reservedSmem.offset0,@object
	.size		.nv.reservedSmem.offset0,0x4
